	.target	sm_100a

	.elftype	@"ET_EXEC"


//--------------------- .note.nv.tkinfo           --------------------------
	.section	.note.nv.tkinfo,"",@"SHT_NOTE"
	.sectionflags	@"SHF_NOTE_NV_TKINFO"
	.tkinfo
        /*0018*/ 	.word	0x00000002
        /*0030*/ 	.string	""
        /*0030*/ 	.string	"ptxas"
        /*0030*/ 	.string	"Cuda compilation tools, release 13.0, V13.0.88"
        /*0030*/ 	.string	"Build cuda_13.0.r13.0/compiler.36424714_0"
        /*0030*/ 	.string	"-arch sm_100a -m 64 "



//--------------------- .note.nv.cuinfo           --------------------------
	.section	.note.nv.cuinfo,"",@"SHT_NOTE"
	.sectionflags	@"SHF_NOTE_NV_CUINFO"
        /*0018*/ 	.short	0x0002
        /*001a*/ 	.short	0x0064
        /*001c*/ 	.short	0x0082
	.zero		2


//--------------------- .nv.info                  --------------------------
	.section	.nv.info,"",@"SHT_CUDA_INFO"
	.align	4


	//----- nvinfo : EIATTR_REGCOUNT
	.align		4
        /*0000*/ 	.byte	0x04, 0x2f
        /*0002*/ 	.short	(.L_20 - .L_19)
	.align		4
.L_19:
        /*0004*/ 	.word	index@(_ZN7cutlass13device_kernelINS_4gemm6kernel13GemmUniversalIN4cute5tupleIJiiiiEEENS1_10collective13CollectiveMmaINS1_35MainloopSm100TmaUmmaWarpSpecializedILi4ELi2ELi2ENS5_IJNS4_1CILi1EEESB_SB_EEEEENS5_IJNSA_ILi128EEENSA_ILi256EEENSA_ILi64EEEEEEaNS5_IJlSB_lEEEaSI_NS4_8TiledMMAINS4_8MMA_AtomIJNS4_15SM100_MMA_S8_SSIaaiLi128ELi256ELNS4_4UMMA5MajorE0ELSN_0ELNSM_8SaturateE0EEEEEENS4_6LayoutISC_NS5_IJNSA_ILi0EEESS_SS_EEEEENS5_IJNS4_10UnderscoreESV_SV_EEEEENS4_13SM90_TMA_LOADENS4_14ComposedLayoutINS4_7SwizzleILi2ELi4ELi3EEENS4_18smem_ptr_flag_bitsILi8EEENSR_INS5_IJNSA_ILi8EEESG_EEENS5_IJSG_SB_EEEEEEEvNS4_8identityESY_S18_vS19_EENS_8epilogue10collective18CollectiveEpilogueINS1B_23Sm100TmaWarpSpecializedILi4ELi2ELi64ELb0ELb0EEEJSH_NS5_IJNSR_ISE_SB_EENSR_ISG_SB_EEEEEaSI_aSI_NS1B_6fusion15FusionCallbacksIS1F_NS1J_17LinearCombinationIaiaiLNS_15FloatRoundStyleE2EEESH_S1I_JEEENS4_5SM1004TMEM4LOAD26SM100_TMEM_LOAD_32dp32b64xESY_S18_NS4_39AutoVectorizingCopyWithAssumedAlignmentILi128EEENS4_14SM90_TMA_STOREES18_S1U_S1U_EEEvvEEEEvNT_6ParamsE)
        /*0008*/ 	.word	0x000000af


	//----- nvinfo : EIATTR_FRAME_SIZE
	.align		4
.L_20:
        /*000c*/ 	.byte	0x04, 0x11
        /*000e*/ 	.short	(.L_22 - .L_21)
	.align		4
.L_21:
        /*0010*/ 	.word	index@($__internal_2_$__cuda_sm10x_tcgen05_guardrail_trap_unallocated_columns_being_dealloced)
        /*0014*/ 	.word	0x00000000


	//----- nvinfo : EIATTR_FRAME_SIZE
	.align		4
.L_22:
        /*0018*/ 	.byte	0x04, 0x11
        /*001a*/ 	.short	(.L_24 - .L_23)
	.align		4
.L_23:
        /*001c*/ 	.word	index@($__internal_1_$__cuda_sm10x_tcgen05_guardrail_trap_phase_invalid_during_alloc)
        /*0020*/ 	.word	0x00000000


	//----- nvinfo : EIATTR_FRAME_SIZE
	.align		4
.L_24:
        /*0024*/ 	.byte	0x04, 0x11
        /*0026*/ 	.short	(.L_26 - .L_25)
	.align		4
.L_25:
        /*0028*/ 	.word	index@($__internal_0_$__cuda_sm10x_tcgen05_guardrail_trap_col_being_dealloced_not_returned_by_alloc)
        /*002c*/ 	.word	0x00000000


	//----- nvinfo : EIATTR_FRAME_SIZE
	.align		4
.L_26:
        /*0030*/ 	.byte	0x04, 0x11
        /*0032*/ 	.short	(.L_28 - .L_27)
	.align		4
.L_27:
        /*0034*/ 	.word	index@(_ZN7cutlass13device_kernelINS_4gemm6kernel13GemmUniversalIN4cute5tupleIJiiiiEEENS1_10collective13CollectiveMmaINS1_35MainloopSm100TmaUmmaWarpSpecializedILi4ELi2ELi2ENS5_IJNS4_1CILi1EEESB_SB_EEEEENS5_IJNSA_ILi128EEENSA_ILi256EEENSA_ILi64EEEEEEaNS5_IJlSB_lEEEaSI_NS4_8TiledMMAINS4_8MMA_AtomIJNS4_15SM100_MMA_S8_SSIaaiLi128ELi256ELNS4_4UMMA5MajorE0ELSN_0ELNSM_8SaturateE0EEEEEENS4_6LayoutISC_NS5_IJNSA_ILi0EEESS_SS_EEEEENS5_IJNS4_10UnderscoreESV_SV_EEEEENS4_13SM90_TMA_LOADENS4_14ComposedLayoutINS4_7SwizzleILi2ELi4ELi3EEENS4_18smem_ptr_flag_bitsILi8EEENSR_INS5_IJNSA_ILi8EEESG_EEENS5_IJSG_SB_EEEEEEEvNS4_8identityESY_S18_vS19_EENS_8epilogue10collective18CollectiveEpilogueINS1B_23Sm100TmaWarpSpecializedILi4ELi2ELi64ELb0ELb0EEEJSH_NS5_IJNSR_ISE_SB_EENSR_ISG_SB_EEEEEaSI_aSI_NS1B_6fusion15FusionCallbacksIS1F_NS1J_17LinearCombinationIaiaiLNS_15FloatRoundStyleE2EEESH_S1I_JEEENS4_5SM1004TMEM4LOAD26SM100_TMEM_LOAD_32dp32b64xESY_S18_NS4_39AutoVectorizingCopyWithAssumedAlignmentILi128EEENS4_14SM90_TMA_STOREES18_S1U_S1U_EEEvvEEEEvNT_6ParamsE)
        /*0038*/ 	.word	0x00000000


	//----- nvinfo : EIATTR_MIN_STACK_SIZE
	.align		4
.L_28:
        /*003c*/ 	.byte	0x04, 0x12
        /*003e*/ 	.short	(.L_30 - .L_29)
	.align		4
.L_29:
        /*0040*/ 	.word	index@(_ZN7cutlass13device_kernelINS_4gemm6kernel13GemmUniversalIN4cute5tupleIJiiiiEEENS1_10collective13CollectiveMmaINS1_35MainloopSm100TmaUmmaWarpSpecializedILi4ELi2ELi2ENS5_IJNS4_1CILi1EEESB_SB_EEEEENS5_IJNSA_ILi128EEENSA_ILi256EEENSA_ILi64EEEEEEaNS5_IJlSB_lEEEaSI_NS4_8TiledMMAINS4_8MMA_AtomIJNS4_15SM100_MMA_S8_SSIaaiLi128ELi256ELNS4_4UMMA5MajorE0ELSN_0ELNSM_8SaturateE0EEEEEENS4_6LayoutISC_NS5_IJNSA_ILi0EEESS_SS_EEEEENS5_IJNS4_10UnderscoreESV_SV_EEEEENS4_13SM90_TMA_LOADENS4_14ComposedLayoutINS4_7SwizzleILi2ELi4ELi3EEENS4_18smem_ptr_flag_bitsILi8EEENSR_INS5_IJNSA_ILi8EEESG_EEENS5_IJSG_SB_EEEEEEEvNS4_8identityESY_S18_vS19_EENS_8epilogue10collective18CollectiveEpilogueINS1B_23Sm100TmaWarpSpecializedILi4ELi2ELi64ELb0ELb0EEEJSH_NS5_IJNSR_ISE_SB_EENSR_ISG_SB_EEEEEaSI_aSI_NS1B_6fusion15FusionCallbacksIS1F_NS1J_17LinearCombinationIaiaiLNS_15FloatRoundStyleE2EEESH_S1I_JEEENS4_5SM1004TMEM4LOAD26SM100_TMEM_LOAD_32dp32b64xESY_S18_NS4_39AutoVectorizingCopyWithAssumedAlignmentILi128EEENS4_14SM90_TMA_STOREES18_S1U_S1U_EEEvvEEEEvNT_6ParamsE)
        /*0044*/ 	.word	0x00000000
.L_30:


//--------------------- .nv.compat                --------------------------
	.section	.nv.compat,"",@"SHT_CUDA_COMPAT_INFO"
	.align	4
        /*0000*/ 	.byte	0x02, 0x09, 0x01, 0x00, 0x02, 0x02, 0x03, 0x00, 0x02, 0x05, 0x06, 0x00, 0x03, 0x07, 0x01, 0x01
        /*0010*/ 	.byte	0x02, 0x03, 0x01, 0x00, 0x02, 0x06, 0x01, 0x00, 0x04, 0x0b, 0x08, 0x00, 0x01, 0x00, 0x00, 0x00
        /*0020*/ 	.byte	0x00, 0x00, 0x00, 0x00


//--------------------- .nv.info._ZN7cutlass13device_kernelINS_4gemm6kernel13GemmUniversalIN4cute5tupleIJiiiiEEENS1_10collective13CollectiveMmaINS1_35MainloopSm100TmaUmmaWarpSpecializedILi4ELi2ELi2ENS5_IJNS4_1CILi1EEESB_SB_EEEEENS5_IJNSA_ILi128EEENSA_ILi256EEENSA_ILi64EEEEEEaNS5_IJlSB_lEEEaSI_NS4_8TiledMMAINS4_8MMA_AtomIJNS4_15SM100_MMA_S8_SSIaaiLi128ELi256ELNS4_4UMMA5MajorE0ELSN_0ELNSM_8SaturateE0EEEEEENS4_6LayoutISC_NS5_IJNSA_ILi0EEESS_SS_EEEEENS5_IJNS4_10UnderscoreESV_SV_EEEEENS4_13SM90_TMA_LOADENS4_14ComposedLayoutINS4_7SwizzleILi2ELi4ELi3EEENS4_18smem_ptr_flag_bitsILi8EEENSR_INS5_IJNSA_ILi8EEESG_EEENS5_IJSG_SB_EEEEEEEvNS4_8identityESY_S18_vS19_EENS_8epilogue10collective18CollectiveEpilogueINS1B_23Sm100TmaWarpSpecializedILi4ELi2ELi64ELb0ELb0EEEJSH_NS5_IJNSR_ISE_SB_EENSR_ISG_SB_EEEEEaSI_aSI_NS1B_6fusion15FusionCallbacksIS1F_NS1J_17LinearCombinationIaiaiLNS_15FloatRoundStyleE2EEESH_S1I_JEEENS4_5SM1004TMEM4LOAD26SM100_TMEM_LOAD_32dp32b64xESY_S18_NS4_39AutoVectorizingCopyWithAssumedAlignmentILi128EEENS4_14SM90_TMA_STOREES18_S1U_S1U_EEEvvEEEEvNT_6ParamsE --------------------------
	.section	.nv.info._ZN7cutlass13device_kernelINS_4gemm6kernel13GemmUniversalIN4cute5tupleIJiiiiEEENS1_10collective13CollectiveMmaINS1_35MainloopSm100TmaUmmaWarpSpecializedILi4ELi2ELi2ENS5_IJNS4_1CILi1EEESB_SB_EEEEENS5_IJNSA_ILi128EEENSA_ILi256EEENSA_ILi64EEEEEEaNS5_IJlSB_lEEEaSI_NS4_8TiledMMAINS4_8MMA_AtomIJNS4_15SM100_MMA_S8_SSIaaiLi128ELi256ELNS4_4UMMA5MajorE0ELSN_0ELNSM_8SaturateE0EEEEEENS4_6LayoutISC_NS5_IJNSA_ILi0EEESS_SS_EEEEENS5_IJNS4_10UnderscoreESV_SV_EEEEENS4_13SM90_TMA_LOADENS4_14ComposedLayoutINS4_7SwizzleILi2ELi4ELi3EEENS4_18smem_ptr_flag_bitsILi8EEENSR_INS5_IJNSA_ILi8EEESG_EEENS5_IJSG_SB_EEEEEEEvNS4_8identityESY_S18_vS19_EENS_8epilogue10collective18CollectiveEpilogueINS1B_23Sm100TmaWarpSpecializedILi4ELi2ELi64ELb0ELb0EEEJSH_NS5_IJNSR_ISE_SB_EENSR_ISG_SB_EEEEEaSI_aSI_NS1B_6fusion15FusionCallbacksIS1F_NS1J_17LinearCombinationIaiaiLNS_15FloatRoundStyleE2EEESH_S1I_JEEENS4_5SM1004TMEM4LOAD26SM100_TMEM_LOAD_32dp32b64xESY_S18_NS4_39AutoVectorizingCopyWithAssumedAlignmentILi128EEENS4_14SM90_TMA_STOREES18_S1U_S1U_EEEvvEEEEvNT_6ParamsE,"",@"SHT_CUDA_INFO"
	.sectionflags	@""
	.align	4


	//----- nvinfo : EIATTR_CUDA_API_VERSION
	.align		4
        /*0000*/ 	.byte	0x04, 0x37
        /*0002*/ 	.short	(.L_32 - .L_31)
.L_31:
        /*0004*/ 	.word	0x00000082


	//----- nvinfo : EIATTR_KPARAM_INFO
	.align		4
.L_32:
        /*0008*/ 	.byte	0x04, 0x17
        /*000a*/ 	.short	(.L_34 - .L_33)
.L_33:
        /*000c*/ 	.word	0x00000000
        /*0010*/ 	.short	0x0000
        /*0012*/ 	.short	0x0000
        /*0014*/ 	.byte	0x00, 0xf0, 0x01, 0x20


	//----- nvinfo : EIATTR_AT_ENTRY_FRAGMENTS
	.align		4
.L_34:
        /*0018*/ 	.byte	0x04, 0x4f
        /*001a*/ 	.short	(.L_36 - .L_35)


	//   ....[0]....
.L_35:
        /*001c*/ 	.word	0x00000006


	//----- nvinfo : EIATTR_RESERVED_SMEM_USED
	.align		4
.L_36:
        /*0020*/ 	.byte	0x01, 0x41
	.zero		2


	//----- nvinfo : EIATTR_SPARSE_MMA_MASK
	.align		4
        /*0024*/ 	.byte	0x03, 0x50
        /*0026*/ 	.short	0x0000


	//----- nvinfo : EIATTR_TCGEN05_1CTA_USED
	.align		4
        /*0028*/ 	.byte	0x01, 0x51
	.zero		2


	//----- nvinfo : EIATTR_MAXREG_COUNT
	.align		4
        /*002c*/ 	.byte	0x03, 0x1b
        /*002e*/ 	.short	0x00ff


	//----- nvinfo : EIATTR_NUM_BARRIERS
	.align		4
        /*0030*/ 	.byte	0x02, 0x4c
        /*0032*/ 	.byte	0x07
	.zero		1


	//----- nvinfo : EIATTR_EXTERNS
	.align		4
        /*0034*/ 	.byte	0x04, 0x0f
        /*0036*/ 	.short	(.L_38 - .L_37)


	//   ....[0]....
	.align		4
.L_37:
        /*0038*/ 	.word	index@(__assertfail)


	//----- nvinfo : EIATTR_MERCURY_ISA_VERSION
	.align		4
.L_38:
        /*003c*/ 	.byte	0x03, 0x5f
        /*003e*/ 	.short	0x0101


	//----- nvinfo : EIATTR_INT_WARP_WIDE_INSTR_OFFSETS
	.align		4
        /*0040*/ 	.byte	0x04, 0x31
        /*0042*/ 	.short	(.L_40 - .L_39)


	//   ....[0]....
.L_39:
        /*0044*/ 	.word	0x00001db0


	//   ....[1]....
        /*0048*/ 	.word	0x00003600


	//   ....[2]....
        /*004c*/ 	.word	0x00003620


	//   ....[3]....
        /*0050*/ 	.word	0x00003650


	//   ....[4]....
        /*0054*/ 	.word	0x00003f90


	//   ....[5]....
        /*0058*/ 	.word	0x00004000


	//   ....[6]....
        /*005c*/ 	.word	0x000040e0


	//   ....[7]....
        /*0060*/ 	.word	0x00004160


	//   ....[8]....
        /*0064*/ 	.word	0x00004270


	//   ....[9]....
        /*0068*/ 	.word	0x00004300


	//   ....[10]....
        /*006c*/ 	.word	0x000044e0


	//   ....[11]....
        /*0070*/ 	.word	0x00004640


	//----- nvinfo : EIATTR_COOP_GROUP_MASK_REGIDS
	.align		4
.L_40:
        /*0074*/ 	.byte	0x04, 0x29
        /*0076*/ 	.short	(.L_42 - .L_41)


	//   ....[0]....
.L_41:
        /*0078*/ 	.word	0xffffffff


	//   ....[1]....
        /*007c*/ 	.word	0xffffffff


	//   ....[2]....
        /*0080*/ 	.word	0xffffffff


	//   ....[3]....
        /*0084*/ 	.word	0xffffffff


	//   ....[4]....
        /*0088*/ 	.word	0xffffffff


	//   ....[5]....
        /*008c*/ 	.word	0xffffffff


	//   ....[6]....
        /*0090*/ 	.word	0xffffffff


	//   ....[7]....
        /*0094*/ 	.word	0xffffffff


	//   ....[8]....
        /*0098*/ 	.word	0xffffffff


	//   ....[9]....
        /*009c*/ 	.word	0xffffffff


	//   ....[10]....
        /*00a0*/ 	.word	0xffffffff


	//   ....[11]....
        /*00a4*/ 	.word	0xffffffff


	//   ....[12]....
        /*00a8*/ 	.word	0xffffffff


	//----- nvinfo : EIATTR_COOP_GROUP_INSTR_OFFSETS
	.align		4
.L_42:
        /*00ac*/ 	.byte	0x04, 0x28
        /*00ae*/ 	.short	(.L_44 - .L_43)


	//   ....[0]....
.L_43:
        /*00b0*/ 	.word	0x00000090


	//   ....[1]....
        /*00b4*/ 	.word	0x000004d0


	//   ....[2]....
        /*00b8*/ 	.word	0x00000640


	//   ....[3]....
        /*00bc*/ 	.word	0x000007e0


	//   ....[4]....
        /*00c0*/ 	.word	0x000008e0


	//   ....[5]....
        /*00c4*/ 	.word	0x00000a50


	//   ....[6]....
        /*00c8*/ 	.word	0x00000bb0


	//   ....[7]....
        /*00cc*/ 	.word	0x00001c90


	//   ....[8]....
        /*00d0*/ 	.word	0x00002a70


	//   ....[9]....
        /*00d4*/ 	.word	0x00002c80


	//   ....[10]....
        /*00d8*/ 	.word	0x00002cb0


	//   ....[11]....
        /*00dc*/ 	.word	0x000034e0


	//   ....[12]....
        /*00e0*/ 	.word	0x00003710


	//----- nvinfo : EIATTR_VRC_CTA_INIT_COUNT
	.align		4
.L_44:
        /*00e4*/ 	.byte	0x02, 0x4a
        /*00e6*/ 	.byte	0x80
	.zero		1


	//----- nvinfo : EIATTR_SYSCALL_OFFSETS
	.align		4
        /*00e8*/ 	.byte	0x04, 0x46
        /*00ea*/ 	.short	(.L_46 - .L_45)


	//   ....[0]....
.L_45:
        /*00ec*/ 	.word	0x000050c0


	//   ....[1]....
        /*00f0*/ 	.word	0x00005200


	//   ....[2]....
        /*00f4*/ 	.word	0x00005a60


	//   ....[3]....
        /*00f8*/ 	.word	0x00007060


	//   ....[4]....
        /*00fc*/ 	.word	0x00008600


	//   ....[5]....
        /*0100*/ 	.word	0x00009bd0


	//----- nvinfo : EIATTR_MBARRIER_INSTR_OFFSETS
	.align		4
.L_46:
        /*0104*/ 	.byte	0x04, 0x39
        /*0106*/ 	.short	(.L_48 - .L_47)


	//   ....[0]....
.L_47:
        /*0108*/ 	.word	0x000005b0
        /*010c*/ 	.word	0x000000ff
        /*0110*/ 	.word	0x00000000
        /*0114*/ 	.short	0x0100
        /*0116*/ 	.byte	0x05
	.zero		1


	//   ....[1]....
        /*0118*/ 	.word	0x000005c0
        /*011c*/ 	.word	0x000000ff
        /*0120*/ 	.word	0x00000020
        /*0124*/ 	.short	0x0100
        /*0126*/ 	.byte	0x05
	.zero		1


	//   ....[2]....
        /*0128*/ 	.word	0x000005d0
        /*012c*/ 	.word	0x000000ff
        /*0130*/ 	.word	0x00000008
        /*0134*/ 	.short	0x0100
        /*0136*/ 	.byte	0x05
	.zero		1


	//   ....[3]....
        /*0138*/ 	.word	0x000005e0
        /*013c*/ 	.word	0x000000ff
        /*0140*/ 	.word	0x00000028
        /*0144*/ 	.short	0x0100
        /*0146*/ 	.byte	0x05
	.zero		1


	//   ....[4]....
        /*0148*/ 	.word	0x000005f0
        /*014c*/ 	.word	0x000000ff
        /*0150*/ 	.word	0x00000010
        /*0154*/ 	.short	0x0100
        /*0156*/ 	.byte	0x05
	.zero		1


	//   ....[5]....
        /*0158*/ 	.word	0x00000600
        /*015c*/ 	.word	0x000000ff
        /*0160*/ 	.word	0x00000030
        /*0164*/ 	.short	0x0100
        /*0166*/ 	.byte	0x05
	.zero		1


	//   ....[6]....
        /*0168*/ 	.word	0x00000610
        /*016c*/ 	.word	0x000000ff
        /*0170*/ 	.word	0x00000018
        /*0174*/ 	.short	0x0100
        /*0176*/ 	.byte	0x05
	.zero		1


	//   ....[7]....
        /*0178*/ 	.word	0x00000620
        /*017c*/ 	.word	0x000000ff
        /*0180*/ 	.word	0x00000038
        /*0184*/ 	.short	0x0100
        /*0186*/ 	.byte	0x05
	.zero		1


	//   ....[8]....
        /*0188*/ 	.word	0x00000750
        /*018c*/ 	.word	0x000000ff
        /*0190*/ 	.word	0x00000040
        /*0194*/ 	.short	0x0100
        /*0196*/ 	.byte	0x07
	.zero		1


	//   ....[9]....
        /*0198*/ 	.word	0x00000760
        /*019c*/ 	.word	0x000000ff
        /*01a0*/ 	.word	0x00000060
        /*01a4*/ 	.short	0x0100
        /*01a6*/ 	.byte	0x07
	.zero		1


	//   ....[10]....
        /*01a8*/ 	.word	0x00000770
        /*01ac*/ 	.word	0x000000ff
        /*01b0*/ 	.word	0x00000048
        /*01b4*/ 	.short	0x0100
        /*01b6*/ 	.byte	0x07
	.zero		1


	//   ....[11]....
        /*01b8*/ 	.word	0x00000780
        /*01bc*/ 	.word	0x000000ff
        /*01c0*/ 	.word	0x00000068
        /*01c4*/ 	.short	0x0100
        /*01c6*/ 	.byte	0x07
	.zero		1


	//   ....[12]....
        /*01c8*/ 	.word	0x00000790
        /*01cc*/ 	.word	0x000000ff
        /*01d0*/ 	.word	0x00000050
        /*01d4*/ 	.short	0x0100
        /*01d6*/ 	.byte	0x07
	.zero		1


	//   ....[13]....
        /*01d8*/ 	.word	0x000007a0
        /*01dc*/ 	.word	0x000000ff
        /*01e0*/ 	.word	0x00000070
        /*01e4*/ 	.short	0x0100
        /*01e6*/ 	.byte	0x07
	.zero		1


	//   ....[14]....
        /*01e8*/ 	.word	0x000007b0
        /*01ec*/ 	.word	0x000000ff
        /*01f0*/ 	.word	0x00000058
        /*01f4*/ 	.short	0x0100
        /*01f6*/ 	.byte	0x07
	.zero		1


	//   ....[15]....
        /*01f8*/ 	.word	0x000007c0
        /*01fc*/ 	.word	0x000000ff
        /*0200*/ 	.word	0x00000078
        /*0204*/ 	.short	0x0100
        /*0206*/ 	.byte	0x07
	.zero		1


	//   ....[16]....
        /*0208*/ 	.word	0x000008b0
        /*020c*/ 	.word	0x000000ff
        /*0210*/ 	.word	0x00000080
        /*0214*/ 	.short	0x0100
        /*0216*/ 	.byte	0x05
	.zero		1


	//   ....[17]....
        /*0218*/ 	.word	0x000008c0
        /*021c*/ 	.word	0x000000ff
        /*0220*/ 	.word	0x00000088
        /*0224*/ 	.short	0x0100
        /*0226*/ 	.byte	0x05
	.zero		1


	//   ....[18]....
        /*0228*/ 	.word	0x00000a00
        /*022c*/ 	.word	0x000000ff
        /*0230*/ 	.word	0x00000090
        /*0234*/ 	.short	0x0100
        /*0236*/ 	.byte	0x05
	.zero		1


	//   ....[19]....
        /*0238*/ 	.word	0x00000a10
        /*023c*/ 	.word	0x000000ff
        /*0240*/ 	.word	0x000000a0
        /*0244*/ 	.short	0x0100
        /*0246*/ 	.byte	0x05
	.zero		1


	//   ....[20]....
        /*0248*/ 	.word	0x00000a20
        /*024c*/ 	.word	0x000000ff
        /*0250*/ 	.word	0x00000098
        /*0254*/ 	.short	0x0100
        /*0256*/ 	.byte	0x05
	.zero		1


	//   ....[21]....
        /*0258*/ 	.word	0x00000a30
        /*025c*/ 	.word	0x000000ff
        /*0260*/ 	.word	0x000000a8
        /*0264*/ 	.short	0x0100
        /*0266*/ 	.byte	0x05
	.zero		1


	//   ....[22]....
        /*0268*/ 	.word	0x00000b60
        /*026c*/ 	.word	0x000000ff
        /*0270*/ 	.word	0x000000b0
        /*0274*/ 	.short	0x0100
        /*0276*/ 	.byte	0x07
	.zero		1


	//   ....[23]....
        /*0278*/ 	.word	0x00000b70
        /*027c*/ 	.word	0x000000ff
        /*0280*/ 	.word	0x000000c0
        /*0284*/ 	.short	0x0100
        /*0286*/ 	.byte	0x07
	.zero		1


	//   ....[24]....
        /*0288*/ 	.word	0x00000b80
        /*028c*/ 	.word	0x000000ff
        /*0290*/ 	.word	0x000000b8
        /*0294*/ 	.short	0x0100
        /*0296*/ 	.byte	0x07
	.zero		1


	//   ....[25]....
        /*0298*/ 	.word	0x00000b90
        /*029c*/ 	.word	0x000000ff
        /*02a0*/ 	.word	0x000000c8
        /*02a4*/ 	.short	0x0100
        /*02a6*/ 	.byte	0x07
	.zero		1


	//   ....[26]....
        /*02a8*/ 	.word	0x00000c80
        /*02ac*/ 	.word	0x000000ff
        /*02b0*/ 	.word	0x000000d0
        /*02b4*/ 	.short	0x0100
        /*02b6*/ 	.byte	0x05
	.zero		1


	//   ....[27]....
        /*02b8*/ 	.word	0x00000c90
        /*02bc*/ 	.word	0x000000ff
        /*02c0*/ 	.word	0x000000e0
        /*02c4*/ 	.short	0x0100
        /*02c6*/ 	.byte	0x05
	.zero		1


	//   ....[28]....
        /*02c8*/ 	.word	0x00000ca0
        /*02cc*/ 	.word	0x000000ff
        /*02d0*/ 	.word	0x000000d8
        /*02d4*/ 	.short	0x0100
        /*02d6*/ 	.byte	0x05
	.zero		1


	//   ....[29]....
        /*02d8*/ 	.word	0x00000cb0
        /*02dc*/ 	.word	0x000000ff
        /*02e0*/ 	.word	0x000000e8
        /*02e4*/ 	.short	0x0100
        /*02e6*/ 	.byte	0x05
	.zero		1


	//   ....[30]....
        /*02e8*/ 	.word	0x00001590
        /*02ec*/ 	.word	0x00000003
        /*02f0*/ 	.word	0x000000e0
        /*02f4*/ 	.short	0x010a
        /*02f6*/ 	.byte	0xff
	.zero		1


	//   ....[31]....
        /*02f8*/ 	.word	0x000015c0
        /*02fc*/ 	.word	0x00000003
        /*0300*/ 	.word	0x000000d0
        /*0304*/ 	.short	0x0101
        /*0306*/ 	.byte	0xff
	.zero		1


	//   ....[32]....
        /*0308*/ 	.word	0x00001690
        /*030c*/ 	.word	0x000000ff
        /*0310*/ 	.word	0x00000020
        /*0314*/ 	.short	0x010a
        /*0316*/ 	.byte	0x08
	.zero		1


	//   ....[33]....
        /*0318*/ 	.word	0x00001730
        /*031c*/ 	.word	0x000000ff
        /*0320*/ 	.word	0x00000020
        /*0324*/ 	.short	0x010a
        /*0326*/ 	.byte	0x21
	.zero		1


	//   ....[34]....
        /*0328*/ 	.word	0x00001880
        /*032c*/ 	.word	0x000000ff
        /*0330*/ 	.word	0x00000020
        /*0334*/ 	.short	0x010a
        /*0336*/ 	.byte	0x08
	.zero		1


	//   ....[35]....
        /*0338*/ 	.word	0x00001990
        /*033c*/ 	.word	0x000000ff
        /*0340*/ 	.word	0x00000088
        /*0344*/ 	.short	0x0101
        /*0346*/ 	.byte	0x04
	.zero		1


	//   ....[36]....
        /*0348*/ 	.word	0x000019b0
        /*034c*/ 	.word	0x000000ff
        /*0350*/ 	.word	0x00000020
        /*0354*/ 	.short	0x010a
        /*0356*/ 	.byte	0x08
	.zero		1


	//   ....[37]....
        /*0358*/ 	.word	0x00001a30
        /*035c*/ 	.word	0x000000ff
        /*0360*/ 	.word	0x00000020
        /*0364*/ 	.short	0x010a
        /*0366*/ 	.byte	0x11
	.zero		1


	//   ....[38]....
        /*0368*/ 	.word	0x00001b80
        /*036c*/ 	.word	0x000000ff
        /*0370*/ 	.word	0x00000020
        /*0374*/ 	.short	0x010a
        /*0376*/ 	.byte	0x08
	.zero		1


	//   ....[39]....
        /*0378*/ 	.word	0x00001cc0
        /*037c*/ 	.word	0x00000002
        /*0380*/ 	.word	0x00000090
        /*0384*/ 	.short	0x010a
        /*0386*/ 	.byte	0xff
	.zero		1


	//   ....[40]....
        /*0388*/ 	.word	0x00001d80
        /*038c*/ 	.word	0x00000002
        /*0390*/ 	.word	0x00000000
        /*0394*/ 	.short	0x0101
        /*0396*/ 	.byte	0xff
	.zero		1


	//   ....[41]....
        /*0398*/ 	.word	0x000022e0
        /*039c*/ 	.word	0x000000ff
        /*03a0*/ 	.word	0x00000000
        /*03a4*/ 	.short	0x010a
        /*03a6*/ 	.byte	0x05
	.zero		1


	//   ....[42]....
        /*03a8*/ 	.word	0x00002370
        /*03ac*/ 	.word	0x000000ff
        /*03b0*/ 	.word	0x00000000
        /*03b4*/ 	.short	0x010a
        /*03b6*/ 	.byte	0x05
	.zero		1


	//   ....[43]....
        /*03b8*/ 	.word	0x00002400
        /*03bc*/ 	.word	0x000000ff
        /*03c0*/ 	.word	0x00000000
        /*03c4*/ 	.short	0x010a
        /*03c6*/ 	.byte	0x05
	.zero		1


	//   ....[44]....
        /*03c8*/ 	.word	0x000024a0
        /*03cc*/ 	.word	0x00000000
        /*03d0*/ 	.word	0x00000000
        /*03d4*/ 	.short	0x010a
        /*03d6*/ 	.byte	0xff
	.zero		1


	//   ....[45]....
        /*03d8*/ 	.word	0x000025c0
        /*03dc*/ 	.word	0x00000000
        /*03e0*/ 	.word	0x000000d0
        /*03e4*/ 	.short	0x010a
        /*03e6*/ 	.byte	0xff
	.zero		1


	//   ....[46]....
        /*03e8*/ 	.word	0x00002620
        /*03ec*/ 	.word	0x00000004
        /*03f0*/ 	.word	0x00000000
        /*03f4*/ 	.short	0x0101
        /*03f6*/ 	.byte	0xff
	.zero		1


	//   ....[47]....
        /*03f8*/ 	.word	0x00002640
        /*03fc*/ 	.word	0x000000ff
        /*0400*/ 	.word	0x000000a0
        /*0404*/ 	.short	0x010a
        /*0406*/ 	.byte	0x05
	.zero		1


	//   ....[48]....
        /*0408*/ 	.word	0x00002760
        /*040c*/ 	.word	0x00000000
        /*0410*/ 	.word	0x00000090
        /*0414*/ 	.short	0x010a
        /*0416*/ 	.byte	0xff
	.zero		1


	//   ....[49]....
        /*0418*/ 	.word	0x00002870
        /*041c*/ 	.word	0x00000000
        /*0420*/ 	.word	0x00000000
        /*0424*/ 	.short	0x0101
        /*0426*/ 	.byte	0xff
	.zero		1


	//   ....[50]....
        /*0428*/ 	.word	0x00002900
        /*042c*/ 	.word	0x000000ff
        /*0430*/ 	.word	0x000000a0
        /*0434*/ 	.short	0x0106
        /*0436*/ 	.byte	0x05
	.zero		1


	//   ....[51]....
        /*0438*/ 	.word	0x00002920
        /*043c*/ 	.word	0x000000ff
        /*0440*/ 	.word	0x000000a0
        /*0444*/ 	.short	0x010a
        /*0446*/ 	.byte	0x05
	.zero		1


	//   ....[52]....
        /*0448*/ 	.word	0x000029b0
        /*044c*/ 	.word	0x000000ff
        /*0450*/ 	.word	0x000000a0
        /*0454*/ 	.short	0x0106
        /*0456*/ 	.byte	0x04
	.zero		1


	//   ....[53]....
        /*0458*/ 	.word	0x000029f0
        /*045c*/ 	.word	0x00000000
        /*0460*/ 	.word	0x000000a0
        /*0464*/ 	.short	0x010a
        /*0466*/ 	.byte	0xff
	.zero		1


	//   ....[54]....
        /*0468*/ 	.word	0x00002ef0
        /*046c*/ 	.word	0x00000000
        /*0470*/ 	.word	0x00000090
        /*0474*/ 	.short	0x010a
        /*0476*/ 	.byte	0xff
	.zero		1


	//   ....[55]....
        /*0478*/ 	.word	0x00003000
        /*047c*/ 	.word	0x00000003
        /*0480*/ 	.word	0x00000000
        /*0484*/ 	.short	0x0101
        /*0486*/ 	.byte	0xff
	.zero		1


	//   ....[56]....
        /*0488*/ 	.word	0x00003010
        /*048c*/ 	.word	0x000000ff
        /*0490*/ 	.word	0x00000000
        /*0494*/ 	.short	0x010a
        /*0496*/ 	.byte	0x04
	.zero		1


	//   ....[57]....
        /*0498*/ 	.word	0x00003030
        /*049c*/ 	.word	0x000000ff
        /*04a0*/ 	.word	0x000000c0
        /*04a4*/ 	.short	0x010a
        /*04a6*/ 	.byte	0x08
	.zero		1


	//   ....[58]....
        /*04a8*/ 	.word	0x00003100
        /*04ac*/ 	.word	0x000000ff
        /*04b0*/ 	.word	0x00000000
        /*04b4*/ 	.short	0x010a
        /*04b6*/ 	.byte	0x07
	.zero		1


	//   ....[59]....
        /*04b8*/ 	.word	0x00003240
        /*04bc*/ 	.word	0x000000ff
        /*04c0*/ 	.word	0x00000000
        /*04c4*/ 	.short	0x010a
        /*04c6*/ 	.byte	0x04
	.zero		1


	//   ....[60]....
        /*04c8*/ 	.word	0x00003430
        /*04cc*/ 	.word	0x000000ff
        /*04d0*/ 	.word	0x00000000
        /*04d4*/ 	.short	0x010a
        /*04d6*/ 	.byte	0x05
	.zero		1


	//   ....[61]....
        /*04d8*/ 	.word	0x000034c0
        /*04dc*/ 	.word	0x000000ff
        /*04e0*/ 	.word	0x00000000
        /*04e4*/ 	.short	0x010a
        /*04e6*/ 	.byte	0x07
	.zero		1


	//   ....[62]....
        /*04e8*/ 	.word	0x00003940
        /*04ec*/ 	.word	0x00000000
        /*04f0*/ 	.word	0x00000090
        /*04f4*/ 	.short	0x010a
        /*04f6*/ 	.byte	0xff
	.zero		1


	//   ....[63]....
        /*04f8*/ 	.word	0x00003a00
        /*04fc*/ 	.word	0x00000000
        /*0500*/ 	.word	0x00000000
        /*0504*/ 	.short	0x0101
        /*0506*/ 	.byte	0xff
	.zero		1


	//   ....[64]....
        /*0508*/ 	.word	0x00003d20
        /*050c*/ 	.word	0x000000ff
        /*0510*/ 	.word	0x00000088
        /*0514*/ 	.short	0x010a
        /*0516*/ 	.byte	0x07
	.zero		1


	//   ....[65]....
        /*0518*/ 	.word	0x00003f10
        /*051c*/ 	.word	0x000000ff
        /*0520*/ 	.word	0x00000060
        /*0524*/ 	.short	0x010a
        /*0526*/ 	.byte	0x07
	.zero		1


	//   ....[66]....
        /*0528*/ 	.word	0x00004080
        /*052c*/ 	.word	0x000000ff
        /*0530*/ 	.word	0x00000040
        /*0534*/ 	.short	0x010b
        /*0536*/ 	.byte	0x07
	.zero		1


	//   ....[67]....
        /*0538*/ 	.word	0x00004090
        /*053c*/ 	.word	0x000000ff
        /*0540*/ 	.word	0x00000000
        /*0544*/ 	.short	0x0101
        /*0546*/ 	.byte	0x08
	.zero		1


	//   ....[68]....
        /*0548*/ 	.word	0x000040b0
        /*054c*/ 	.word	0x000000ff
        /*0550*/ 	.word	0x00000068
        /*0554*/ 	.short	0x010a
        /*0556*/ 	.byte	0x07
	.zero		1


	//   ....[69]....
        /*0558*/ 	.word	0x00004210
        /*055c*/ 	.word	0x000000ff
        /*0560*/ 	.word	0x00000048
        /*0564*/ 	.short	0x010b
        /*0566*/ 	.byte	0x07
	.zero		1


	//   ....[70]....
        /*0568*/ 	.word	0x00004220
        /*056c*/ 	.word	0x000000ff
        /*0570*/ 	.word	0x00000000
        /*0574*/ 	.short	0x0101
        /*0576*/ 	.byte	0x08
	.zero		1


	//   ....[71]....
        /*0578*/ 	.word	0x00004230
        /*057c*/ 	.word	0x000000ff
        /*0580*/ 	.word	0x00000070
        /*0584*/ 	.short	0x010a
        /*0586*/ 	.byte	0x07
	.zero		1


	//   ....[72]....
        /*0588*/ 	.word	0x000043d0
        /*058c*/ 	.word	0x000000ff
        /*0590*/ 	.word	0x00000050
        /*0594*/ 	.short	0x010b
        /*0596*/ 	.byte	0x07
	.zero		1


	//   ....[73]....
        /*0598*/ 	.word	0x00004440
        /*059c*/ 	.word	0x000000ff
        /*05a0*/ 	.word	0x00000000
        /*05a4*/ 	.short	0x0101
        /*05a6*/ 	.byte	0x08
	.zero		1


	//   ....[74]....
        /*05a8*/ 	.word	0x00004470
        /*05ac*/ 	.word	0x000000ff
        /*05b0*/ 	.word	0x00000078
        /*05b4*/ 	.short	0x010a
        /*05b6*/ 	.byte	0x07
	.zero		1


	//   ....[75]....
        /*05b8*/ 	.word	0x00004680
        /*05bc*/ 	.word	0x000000ff
        /*05c0*/ 	.word	0x00000058
        /*05c4*/ 	.short	0x010b
        /*05c6*/ 	.byte	0x07
	.zero		1


	//   ....[76]....
        /*05c8*/ 	.word	0x000046a0
        /*05cc*/ 	.word	0x000000ff
        /*05d0*/ 	.word	0x00000000
        /*05d4*/ 	.short	0x0101
        /*05d6*/ 	.byte	0x0d
	.zero		1


	//   ....[77]....
        /*05d8*/ 	.word	0x000046d0
        /*05dc*/ 	.word	0x000000ff
        /*05e0*/ 	.word	0x00000060
        /*05e4*/ 	.short	0x010a
        /*05e6*/ 	.byte	0x07
	.zero		1


	//   ....[78]....
        /*05e8*/ 	.word	0x000046f0
        /*05ec*/ 	.word	0x000000ff
        /*05f0*/ 	.word	0x00000068
        /*05f4*/ 	.short	0x010a
        /*05f6*/ 	.byte	0x07
	.zero		1


	//   ....[79]....
        /*05f8*/ 	.word	0x00004710
        /*05fc*/ 	.word	0x000000ff
        /*0600*/ 	.word	0x00000070
        /*0604*/ 	.short	0x010a
        /*0606*/ 	.byte	0x07
	.zero		1


	//   ....[80]....
        /*0608*/ 	.word	0x00004750
        /*060c*/ 	.word	0x00000000
        /*0610*/ 	.word	0x00000078
        /*0614*/ 	.short	0x010a
        /*0616*/ 	.byte	0xff
	.zero		1


	//   ....[81]....
        /*0618*/ 	.word	0x00004a90
        /*061c*/ 	.word	0x00000000
        /*0620*/ 	.word	0x00000090
        /*0624*/ 	.short	0x010a
        /*0626*/ 	.byte	0xff
	.zero		1


	//   ....[82]....
        /*0628*/ 	.word	0x00004ba0
        /*062c*/ 	.word	0x00000000
        /*0630*/ 	.word	0x00000000
        /*0634*/ 	.short	0x0101
        /*0636*/ 	.byte	0xff
	.zero		1


	//   ....[83]....
        /*0638*/ 	.word	0x00005600
        /*063c*/ 	.word	0x00000003
        /*0640*/ 	.word	0x00000040
        /*0644*/ 	.short	0x010a
        /*0646*/ 	.byte	0xff
	.zero		1


	//   ....[84]....
        /*0648*/ 	.word	0x00005640
        /*064c*/ 	.word	0x0000006c
        /*0650*/ 	.word	0x000000b0
        /*0654*/ 	.short	0x010a
        /*0656*/ 	.byte	0xff
	.zero		1


	//   ....[85]....
        /*0658*/ 	.word	0x00005780
        /*065c*/ 	.word	0x00000003
        /*0660*/ 	.word	0x00000040
        /*0664*/ 	.short	0x010a
        /*0666*/ 	.byte	0xff
	.zero		1


	//   ....[86]....
        /*0668*/ 	.word	0x000058c0
        /*066c*/ 	.word	0x00000000
        /*0670*/ 	.word	0x00000000
        /*0674*/ 	.short	0x0101
        /*0676*/ 	.byte	0xff
	.zero		1


	//   ....[87]....
        /*0678*/ 	.word	0x00005940
        /*067c*/ 	.word	0x0000006c
        /*0680*/ 	.word	0x000000b0
        /*0684*/ 	.short	0x010a
        /*0686*/ 	.byte	0xff
	.zero		1


	//   ....[88]....
        /*0688*/ 	.word	0x00006cd0
        /*068c*/ 	.word	0x00000076
        /*0690*/ 	.word	0x00000040
        /*0694*/ 	.short	0x010a
        /*0696*/ 	.byte	0xff
	.zero		1


	//   ....[89]....
        /*0698*/ 	.word	0x00006da0
        /*069c*/ 	.word	0x00000076
        /*06a0*/ 	.word	0x00000040
        /*06a4*/ 	.short	0x010a
        /*06a6*/ 	.byte	0xff
	.zero		1


	//   ....[90]....
        /*06a8*/ 	.word	0x00006f00
        /*06ac*/ 	.word	0x00000003
        /*06b0*/ 	.word	0x00000000
        /*06b4*/ 	.short	0x0101
        /*06b6*/ 	.byte	0xff
	.zero		1


	//   ....[91]....
        /*06b8*/ 	.word	0x00008270
        /*06bc*/ 	.word	0x00000000
        /*06c0*/ 	.word	0x00000040
        /*06c4*/ 	.short	0x010a
        /*06c6*/ 	.byte	0xff
	.zero		1


	//   ....[92]....
        /*06c8*/ 	.word	0x00008340
        /*06cc*/ 	.word	0x00000000
        /*06d0*/ 	.word	0x00000040
        /*06d4*/ 	.short	0x010a
        /*06d6*/ 	.byte	0xff
	.zero		1


	//   ....[93]....
        /*06d8*/ 	.word	0x00008480
        /*06dc*/ 	.word	0x00000000
        /*06e0*/ 	.word	0x00000000
        /*06e4*/ 	.short	0x0101
        /*06e6*/ 	.byte	0xff
	.zero		1


	//   ....[94]....
        /*06e8*/ 	.word	0x00009840
        /*06ec*/ 	.word	0x00000000
        /*06f0*/ 	.word	0x00000040
        /*06f4*/ 	.short	0x010a
        /*06f6*/ 	.byte	0xff
	.zero		1


	//   ....[95]....
        /*06f8*/ 	.word	0x00009910
        /*06fc*/ 	.word	0x00000000
        /*0700*/ 	.word	0x00000040
        /*0704*/ 	.short	0x010a
        /*0706*/ 	.byte	0xff
	.zero		1


	//   ....[96]....
        /*0708*/ 	.word	0x00009a50
        /*070c*/ 	.word	0x00000000
        /*0710*/ 	.word	0x00000000
        /*0714*/ 	.short	0x0101
        /*0716*/ 	.byte	0xff
	.zero		1


	//   ....[97]....
        /*0718*/ 	.word	0x00009e90
        /*071c*/ 	.word	0x000000ff
        /*0720*/ 	.word	0x00000000
        /*0724*/ 	.short	0x0101
        /*0726*/ 	.byte	0x05
	.zero		1


	//   ....[98]....
        /*0728*/ 	.word	0x0000afd0
        /*072c*/ 	.word	0x00000003
        /*0730*/ 	.word	0x000000e0
        /*0734*/ 	.short	0x010a
        /*0736*/ 	.byte	0xff
	.zero		1


	//   ....[99]....
        /*0738*/ 	.word	0x0000b030
        /*073c*/ 	.word	0x00000002
        /*0740*/ 	.word	0x00000020
        /*0744*/ 	.short	0x010a
        /*0746*/ 	.byte	0xff
	.zero		1


	//   ....[100]....
        /*0748*/ 	.word	0x0000b090
        /*074c*/ 	.word	0x00000002
        /*0750*/ 	.word	0x00000020
        /*0754*/ 	.short	0x010a
        /*0756*/ 	.byte	0xff
	.zero		1


	//   ....[101]....
        /*0758*/ 	.word	0x0000b0e0
        /*075c*/ 	.word	0x00000002
        /*0760*/ 	.word	0x00000090
        /*0764*/ 	.short	0x010a
        /*0766*/ 	.byte	0xff
	.zero		1


	//   ....[102]....
        /*0768*/ 	.word	0x0000b140
        /*076c*/ 	.word	0x00000000
        /*0770*/ 	.word	0x00000000
        /*0774*/ 	.short	0x010a
        /*0776*/ 	.byte	0xff
	.zero		1


	//   ....[103]....
        /*0778*/ 	.word	0x0000b1a0
        /*077c*/ 	.word	0x00000000
        /*0780*/ 	.word	0x00000000
        /*0784*/ 	.short	0x010a
        /*0786*/ 	.byte	0xff
	.zero		1


	//   ....[104]....
        /*0788*/ 	.word	0x0000b200
        /*078c*/ 	.word	0x00000000
        /*0790*/ 	.word	0x00000000
        /*0794*/ 	.short	0x010a
        /*0796*/ 	.byte	0xff
	.zero		1


	//   ....[105]....
        /*0798*/ 	.word	0x0000b250
        /*079c*/ 	.word	0x00000000
        /*07a0*/ 	.word	0x000000d0
        /*07a4*/ 	.short	0x010a
        /*07a6*/ 	.byte	0xff
	.zero		1


	//   ....[106]....
        /*07a8*/ 	.word	0x0000b2b0
        /*07ac*/ 	.word	0x00000000
        /*07b0*/ 	.word	0x000000a0
        /*07b4*/ 	.short	0x010a
        /*07b6*/ 	.byte	0xff
	.zero		1


	//   ....[107]....
        /*07b8*/ 	.word	0x0000b300
        /*07bc*/ 	.word	0x00000000
        /*07c0*/ 	.word	0x00000090
        /*07c4*/ 	.short	0x010a
        /*07c6*/ 	.byte	0xff
	.zero		1


	//   ....[108]....
        /*07c8*/ 	.word	0x0000b360
        /*07cc*/ 	.word	0x00000000
        /*07d0*/ 	.word	0x000000a0
        /*07d4*/ 	.short	0x010a
        /*07d6*/ 	.byte	0xff
	.zero		1


	//   ....[109]....
        /*07d8*/ 	.word	0x0000b3b0
        /*07dc*/ 	.word	0x00000000
        /*07e0*/ 	.word	0x00000090
        /*07e4*/ 	.short	0x010a
        /*07e6*/ 	.byte	0xff
	.zero		1


	//   ....[110]....
        /*07e8*/ 	.word	0x0000b410
        /*07ec*/ 	.word	0x00000003
        /*07f0*/ 	.word	0x000000c0
        /*07f4*/ 	.short	0x010a
        /*07f6*/ 	.byte	0xff
	.zero		1


	//   ....[111]....
        /*07f8*/ 	.word	0x0000b470
        /*07fc*/ 	.word	0x00000000
        /*0800*/ 	.word	0x00000000
        /*0804*/ 	.short	0x010a
        /*0806*/ 	.byte	0xff
	.zero		1


	//   ....[112]....
        /*0808*/ 	.word	0x0000b4d0
        /*080c*/ 	.word	0x00000000
        /*0810*/ 	.word	0x00000000
        /*0814*/ 	.short	0x010a
        /*0816*/ 	.byte	0xff
	.zero		1


	//   ....[113]....
        /*0818*/ 	.word	0x0000b530
        /*081c*/ 	.word	0x00000000
        /*0820*/ 	.word	0x00000000
        /*0824*/ 	.short	0x010a
        /*0826*/ 	.byte	0xff
	.zero		1


	//   ....[114]....
        /*0828*/ 	.word	0x0000b580
        /*082c*/ 	.word	0x00000000
        /*0830*/ 	.word	0x00000090
        /*0834*/ 	.short	0x010a
        /*0836*/ 	.byte	0xff
	.zero		1


	//   ....[115]....
        /*0838*/ 	.word	0x0000b5e0
        /*083c*/ 	.word	0x00000000
        /*0840*/ 	.word	0x00000088
        /*0844*/ 	.short	0x010a
        /*0846*/ 	.byte	0xff
	.zero		1


	//   ....[116]....
        /*0848*/ 	.word	0x0000b640
        /*084c*/ 	.word	0x00000003
        /*0850*/ 	.word	0x00000060
        /*0854*/ 	.short	0x010a
        /*0856*/ 	.byte	0xff
	.zero		1


	//   ....[117]....
        /*0858*/ 	.word	0x0000b6a0
        /*085c*/ 	.word	0x00000003
        /*0860*/ 	.word	0x00000068
        /*0864*/ 	.short	0x010a
        /*0866*/ 	.byte	0xff
	.zero		1


	//   ....[118]....
        /*0868*/ 	.word	0x0000b700
        /*086c*/ 	.word	0x00000003
        /*0870*/ 	.word	0x00000070
        /*0874*/ 	.short	0x010a
        /*0876*/ 	.byte	0xff
	.zero		1


	//   ....[119]....
        /*0878*/ 	.word	0x0000b760
        /*087c*/ 	.word	0x00000003
        /*0880*/ 	.word	0x00000078
        /*0884*/ 	.short	0x010a
        /*0886*/ 	.byte	0xff
	.zero		1


	//   ....[120]....
        /*0888*/ 	.word	0x0000b7c0
        /*088c*/ 	.word	0x00000000
        /*0890*/ 	.word	0x00000060
        /*0894*/ 	.short	0x010a
        /*0896*/ 	.byte	0xff
	.zero		1


	//   ....[121]....
        /*0898*/ 	.word	0x0000b820
        /*089c*/ 	.word	0x00000000
        /*08a0*/ 	.word	0x00000068
        /*08a4*/ 	.short	0x010a
        /*08a6*/ 	.byte	0xff
	.zero		1


	//   ....[122]....
        /*08a8*/ 	.word	0x0000b880
        /*08ac*/ 	.word	0x00000000
        /*08b0*/ 	.word	0x00000070
        /*08b4*/ 	.short	0x010a
        /*08b6*/ 	.byte	0xff
	.zero		1


	//   ....[123]....
        /*08b8*/ 	.word	0x0000b8d0
        /*08bc*/ 	.word	0x00000000
        /*08c0*/ 	.word	0x00000090
        /*08c4*/ 	.short	0x010a
        /*08c6*/ 	.byte	0xff
	.zero		1


	//   ....[124]....
        /*08c8*/ 	.word	0x0000b920
        /*08cc*/ 	.word	0x00000003
        /*08d0*/ 	.word	0x00000040
        /*08d4*/ 	.short	0x010a
        /*08d6*/ 	.byte	0xff
	.zero		1


	//   ....[125]....
        /*08d8*/ 	.word	0x0000b970
        /*08dc*/ 	.word	0x0000006c
        /*08e0*/ 	.word	0x000000b0
        /*08e4*/ 	.short	0x010a
        /*08e6*/ 	.byte	0xff
	.zero		1


	//   ....[126]....
        /*08e8*/ 	.word	0x0000b9c0
        /*08ec*/ 	.word	0x00000076
        /*08f0*/ 	.word	0x00000040
        /*08f4*/ 	.short	0x010a
        /*08f6*/ 	.byte	0xff
	.zero		1


	//   ....[127]....
        /*08f8*/ 	.word	0x0000ba10
        /*08fc*/ 	.word	0x00000000
        /*0900*/ 	.word	0x00000040
        /*0904*/ 	.short	0x010a
        /*0906*/ 	.byte	0xff
	.zero		1


	//   ....[128]....
        /*0908*/ 	.word	0x0000ba60
        /*090c*/ 	.word	0x00000000
        /*0910*/ 	.word	0x00000040
        /*0914*/ 	.short	0x010a
        /*0916*/ 	.byte	0xff
	.zero		1


	//----- nvinfo : EIATTR_NUM_MBARRIERS
	.align		4
.L_48:
        /*0918*/ 	.byte	0x03, 0x38
        /*091a*/ 	.short	0x001e


	//----- nvinfo : EIATTR_EXIT_INSTR_OFFSETS
	.align		4
        /*091c*/ 	.byte	0x04, 0x1c
        /*091e*/ 	.short	(.L_50 - .L_49)


	//   ....[0]....
.L_49:
        /*0920*/ 	.word	0x000024d0


	//   ....[1]....
        /*0924*/ 	.word	0x000029c0


	//   ....[2]....
        /*0928*/ 	.word	0x00002a20


	//   ....[3]....
        /*092c*/ 	.word	0x00003720


	//   ....[4]....
        /*0930*/ 	.word	0x00004780


	//   ....[5]....
        /*0934*/ 	.word	0x000047c0


	//   ....[6]....
        /*0938*/ 	.word	0x0000afc0


	//----- nvinfo : EIATTR_MAX_THREADS
	.align		4
.L_50:
        /*093c*/ 	.byte	0x04, 0x05
        /*093e*/ 	.short	(.L_52 - .L_51)
.L_51:
        /*0940*/ 	.word	0x00000100
        /*0944*/ 	.word	0x00000001
        /*0948*/ 	.word	0x00000001


	//----- nvinfo : EIATTR_CRS_STACK_SIZE
	.align		4
.L_52:
        /*094c*/ 	.byte	0x04, 0x1e
        /*094e*/ 	.short	(.L_54 - .L_53)
.L_53:
        /*0950*/ 	.word	0x00000000


	//----- nvinfo : EIATTR_CBANK_PARAM_SIZE
	.align		4
.L_54:
        /*0954*/ 	.byte	0x03, 0x19
        /*0956*/ 	.short	0x0800


	//----- nvinfo : EIATTR_PARAM_CBANK
	.align		4
        /*0958*/ 	.byte	0x04, 0x0a
        /*095a*/ 	.short	(.L_56 - .L_55)
	.align		4
.L_55:
        /*095c*/ 	.word	index@(.nv.constant0._ZN7cutlass13device_kernelINS_4gemm6kernel13GemmUniversalIN4cute5tupleIJiiiiEEENS1_10collective13CollectiveMmaINS1_35MainloopSm100TmaUmmaWarpSpecializedILi4ELi2ELi2ENS5_IJNS4_1CILi1EEESB_SB_EEEEENS5_IJNSA_ILi128EEENSA_ILi256EEENSA_ILi64EEEEEEaNS5_IJlSB_lEEEaSI_NS4_8TiledMMAINS4_8MMA_AtomIJNS4_15SM100_MMA_S8_SSIaaiLi128ELi256ELNS4_4UMMA5MajorE0ELSN_0ELNSM_8SaturateE0EEEEEENS4_6LayoutISC_NS5_IJNSA_ILi0EEESS_SS_EEEEENS5_IJNS4_10UnderscoreESV_SV_EEEEENS4_13SM90_TMA_LOADENS4_14ComposedLayoutINS4_7SwizzleILi2ELi4ELi3EEENS4_18smem_ptr_flag_bitsILi8EEENSR_INS5_IJNSA_ILi8EEESG_EEENS5_IJSG_SB_EEEEEEEvNS4_8identityESY_S18_vS19_EENS_8epilogue10collective18CollectiveEpilogueINS1B_23Sm100TmaWarpSpecializedILi4ELi2ELi64ELb0ELb0EEEJSH_NS5_IJNSR_ISE_SB_EENSR_ISG_SB_EEEEEaSI_aSI_NS1B_6fusion15FusionCallbacksIS1F_NS1J_17LinearCombinationIaiaiLNS_15FloatRoundStyleE2EEESH_S1I_JEEENS4_5SM1004TMEM4LOAD26SM100_TMEM_LOAD_32dp32b64xESY_S18_NS4_39AutoVectorizingCopyWithAssumedAlignmentILi128EEENS4_14SM90_TMA_STOREES18_S1U_S1U_EEEvvEEEEvNT_6ParamsE)
        /*0960*/ 	.short	0x0380
        /*0962*/ 	.short	0x0800


	//----- nvinfo : EIATTR_SW_WAR
	.align		4
.L_56:
        /*0964*/ 	.byte	0x04, 0x36
        /*0966*/ 	.short	(.L_58 - .L_57)
.L_57:
        /*0968*/ 	.word	0x00000008
.L_58:


//--------------------- .nv.callgraph             --------------------------
	.section	.nv.callgraph,"",@"SHT_CUDA_CALLGRAPH"
	.align	4
	.sectionentsize	8
	.align		4
        /*0000*/ 	.word	0x00000000
	.align		4
        /*0004*/ 	.word	0xffffffff
	.align		4
        /*0008*/ 	.word	index@(_ZN7cutlass13device_kernelINS_4gemm6kernel13GemmUniversalIN4cute5tupleIJiiiiEEENS1_10collective13CollectiveMmaINS1_35MainloopSm100TmaUmmaWarpSpecializedILi4ELi2ELi2ENS5_IJNS4_1CILi1EEESB_SB_EEEEENS5_IJNSA_ILi128EEENSA_ILi256EEENSA_ILi64EEEEEEaNS5_IJlSB_lEEEaSI_NS4_8TiledMMAINS4_8MMA_AtomIJNS4_15SM100_MMA_S8_SSIaaiLi128ELi256ELNS4_4UMMA5MajorE0ELSN_0ELNSM_8SaturateE0EEEEEENS4_6LayoutISC_NS5_IJNSA_ILi0EEESS_SS_EEEEENS5_IJNS4_10UnderscoreESV_SV_EEEEENS4_13SM90_TMA_LOADENS4_14ComposedLayoutINS4_7SwizzleILi2ELi4ELi3EEENS4_18smem_ptr_flag_bitsILi8EEENSR_INS5_IJNSA_ILi8EEESG_EEENS5_IJSG_SB_EEEEEEEvNS4_8identityESY_S18_vS19_EENS_8epilogue10collective18CollectiveEpilogueINS1B_23Sm100TmaWarpSpecializedILi4ELi2ELi64ELb0ELb0EEEJSH_NS5_IJNSR_ISE_SB_EENSR_ISG_SB_EEEEEaSI_aSI_NS1B_6fusion15FusionCallbacksIS1F_NS1J_17LinearCombinationIaiaiLNS_15FloatRoundStyleE2EEESH_S1I_JEEENS4_5SM1004TMEM4LOAD26SM100_TMEM_LOAD_32dp32b64xESY_S18_NS4_39AutoVectorizingCopyWithAssumedAlignmentILi128EEENS4_14SM90_TMA_STOREES18_S1U_S1U_EEEvvEEEEvNT_6ParamsE)
	.align		4
        /*000c*/ 	.word	index@(__assertfail)
	.align		4
        /*0010*/ 	.word	0x00000000
	.align		4
        /*0014*/ 	.word	0xfffffffe
	.align		4
        /*0018*/ 	.word	0x00000000
	.align		4
        /*001c*/ 	.word	0xfffffffd
	.align		4
        /*0020*/ 	.word	0x00000000
	.align		4
        /*0024*/ 	.word	0xfffffffc


//--------------------- .nv.constant4             --------------------------
	.section	.nv.constant4,"a",@progbits
	.align	8
	.align		8
.nv.constant4:
        /*0000*/ 	.dword	__assertfail
	.align		8
        /*0008*/ 	.dword	__unnamed_1
	.align		8
        /*0010*/ 	.dword	__unnamed_2
	.align		8
        /*0018*/ 	.dword	__unnamed_3
	.align		8
        /*0020*/ 	.dword	_ZN39_INTERNAL_aff35c78_4_k_cu_fed1ffb7_96274cuda3std3__45__cpo5beginE
	.align		8
        /*0028*/ 	.dword	_ZN39_INTERNAL_aff35c78_4_k_cu_fed1ffb7_96274cuda3std3__45__cpo3endE
	.align		8
        /*0030*/ 	.dword	_ZN39_INTERNAL_aff35c78_4_k_cu_fed1ffb7_96274cuda3std3__45__cpo6cbeginE
	.align		8
        /*0038*/ 	.dword	_ZN39_INTERNAL_aff35c78_4_k_cu_fed1ffb7_96274cuda3std3__45__cpo4cendE
	.align		8
        /*0040*/ 	.dword	_ZN39_INTERNAL_aff35c78_4_k_cu_fed1ffb7_96274cuda3std3__441_GLOBAL__N__aff35c78_4_k_cu_fed1ffb7_96276ignoreE
	.align		8
        /*0048*/ 	.dword	_ZN39_INTERNAL_aff35c78_4_k_cu_fed1ffb7_96274cuda3std3__419piecewise_constructE
	.align		8
        /*0050*/ 	.dword	_ZN39_INTERNAL_aff35c78_4_k_cu_fed1ffb7_96274cuda3std3__48in_placeE
	.align		8
        /*0058*/ 	.dword	_ZN39_INTERNAL_aff35c78_4_k_cu_fed1ffb7_96274cuda3std6ranges3__45__cpo4swapE
	.align		8
        /*0060*/ 	.dword	_ZN39_INTERNAL_aff35c78_4_k_cu_fed1ffb7_96274cuda3std6ranges3__45__cpo9iter_moveE
	.align		8
        /*0068*/ 	.dword	_ZN39_INTERNAL_aff35c78_4_k_cu_fed1ffb7_96274cute7productE
	.align		8
        /*0070*/ 	.dword	_ZN39_INTERNAL_aff35c78_4_k_cu_fed1ffb7_96274cute1_E
	.align		8
        /*0078*/ 	.dword	$str$25
	.align		8
        /*0080*/ 	.dword	$str$26
	.align		8
        /*0088*/ 	.dword	$str$27
	.align		8
        /*0090*/ 	.dword	$str$28


//--------------------- .text._ZN7cutlass13device_kernelINS_4gemm6kernel13GemmUniversalIN4cute5tupleIJiiiiEEENS1_10collective13CollectiveMmaINS1_35MainloopSm100TmaUmmaWarpSpecializedILi4ELi2ELi2ENS5_IJNS4_1CILi1EEESB_SB_EEEEENS5_IJNSA_ILi128EEENSA_ILi256EEENSA_ILi64EEEEEEaNS5_IJlSB_lEEEaSI_NS4_8TiledMMAINS4_8MMA_AtomIJNS4_15SM100_MMA_S8_SSIaaiLi128ELi256ELNS4_4UMMA5MajorE0ELSN_0ELNSM_8SaturateE0EEEEEENS4_6LayoutISC_NS5_IJNSA_ILi0EEESS_SS_EEEEENS5_IJNS4_10UnderscoreESV_SV_EEEEENS4_13SM90_TMA_LOADENS4_14ComposedLayoutINS4_7SwizzleILi2ELi4ELi3EEENS4_18smem_ptr_flag_bitsILi8EEENSR_INS5_IJNSA_ILi8EEESG_EEENS5_IJSG_SB_EEEEEEEvNS4_8identityESY_S18_vS19_EENS_8epilogue10collective18CollectiveEpilogueINS1B_23Sm100TmaWarpSpecializedILi4ELi2ELi64ELb0ELb0EEEJSH_NS5_IJNSR_ISE_SB_EENSR_ISG_SB_EEEEEaSI_aSI_NS1B_6fusion15FusionCallbacksIS1F_NS1J_17LinearCombinationIaiaiLNS_15FloatRoundStyleE2EEESH_S1I_JEEENS4_5SM1004TMEM4LOAD26SM100_TMEM_LOAD_32dp32b64xESY_S18_NS4_39AutoVectorizingCopyWithAssumedAlignmentILi128EEENS4_14SM90_TMA_STOREES18_S1U_S1U_EEEvvEEEEvNT_6ParamsE --------------------------
	.section	.text._ZN7cutlass13device_kernelINS_4gemm6kernel13GemmUniversalIN4cute5tupleIJiiiiEEENS1_10collective13CollectiveMmaINS1_35MainloopSm100TmaUmmaWarpSpecializedILi4ELi2ELi2ENS5_IJNS4_1CILi1EEESB_SB_EEEEENS5_IJNSA_ILi128EEENSA_ILi256EEENSA_ILi64EEEEEEaNS5_IJlSB_lEEEaSI_NS4_8TiledMMAINS4_8MMA_AtomIJNS4_15SM100_MMA_S8_SSIaaiLi128ELi256ELNS4_4UMMA5MajorE0ELSN_0ELNSM_8SaturateE0EEEEEENS4_6LayoutISC_NS5_IJNSA_ILi0EEESS_SS_EEEEENS5_IJNS4_10UnderscoreESV_SV_EEEEENS4_13SM90_TMA_LOADENS4_14ComposedLayoutINS4_7SwizzleILi2ELi4ELi3EEENS4_18smem_ptr_flag_bitsILi8EEENSR_INS5_IJNSA_ILi8EEESG_EEENS5_IJSG_SB_EEEEEEEvNS4_8identityESY_S18_vS19_EENS_8epilogue10collective18CollectiveEpilogueINS1B_23Sm100TmaWarpSpecializedILi4ELi2ELi64ELb0ELb0EEEJSH_NS5_IJNSR_ISE_SB_EENSR_ISG_SB_EEEEEaSI_aSI_NS1B_6fusion15FusionCallbacksIS1F_NS1J_17LinearCombinationIaiaiLNS_15FloatRoundStyleE2EEESH_S1I_JEEENS4_5SM1004TMEM4LOAD26SM100_TMEM_LOAD_32dp32b64xESY_S18_NS4_39AutoVectorizingCopyWithAssumedAlignmentILi128EEENS4_14SM90_TMA_STOREES18_S1U_S1U_EEEvvEEEEvNT_6ParamsE,"ax",@progbits
	.align	128
.text._ZN7cutlass13device_kernelINS_4gemm6kernel13GemmUniversalIN4cute5tupleIJiiiiEEENS1_10collective13CollectiveMmaINS1_35MainloopSm100TmaUmmaWarpSpecializedILi4ELi2ELi2ENS5_IJNS4_1CILi1EEESB_SB_EEEEENS5_IJNSA_ILi128EEENSA_ILi256EEENSA_ILi64EEEEEEaNS5_IJlSB_lEEEaSI_NS4_8TiledMMAINS4_8MMA_AtomIJNS4_15SM100_MMA_S8_SSIaaiLi128ELi256ELNS4_4UMMA5MajorE0ELSN_0ELNSM_8SaturateE0EEEEEENS4_6LayoutISC_NS5_IJNSA_ILi0EEESS_SS_EEEEENS5_IJNS4_10UnderscoreESV_SV_EEEEENS4_13SM90_TMA_LOADENS4_14ComposedLayoutINS4_7SwizzleILi2ELi4ELi3EEENS4_18smem_ptr_flag_bitsILi8EEENSR_INS5_IJNSA_ILi8EEESG_EEENS5_IJSG_SB_EEEEEEEvNS4_8identityESY_S18_vS19_EENS_8epilogue10collective18CollectiveEpilogueINS1B_23Sm100TmaWarpSpecializedILi4ELi2ELi64ELb0ELb0EEEJSH_NS5_IJNSR_ISE_SB_EENSR_ISG_SB_EEEEEaSI_aSI_NS1B_6fusion15FusionCallbacksIS1F_NS1J_17LinearCombinationIaiaiLNS_15FloatRoundStyleE2EEESH_S1I_JEEENS4_5SM1004TMEM4LOAD26SM100_TMEM_LOAD_32dp32b64xESY_S18_NS4_39AutoVectorizingCopyWithAssumedAlignmentILi128EEENS4_14SM90_TMA_STOREES18_S1U_S1U_EEEvvEEEEvNT_6ParamsE:
        .type           _ZN7cutlass13device_kernelINS_4gemm6kernel13GemmUniversalIN4cute5tupleIJiiiiEEENS1_10collective13CollectiveMmaINS1_35MainloopSm100TmaUmmaWarpSpecializedILi4ELi2ELi2ENS5_IJNS4_1CILi1EEESB_SB_EEEEENS5_IJNSA_ILi128EEENSA_ILi256EEENSA_ILi64EEEEEEaNS5_IJlSB_lEEEaSI_NS4_8TiledMMAINS4_8MMA_AtomIJNS4_15SM100_MMA_S8_SSIaaiLi128ELi256ELNS4_4UMMA5MajorE0ELSN_0ELNSM_8SaturateE0EEEEEENS4_6LayoutISC_NS5_IJNSA_ILi0EEESS_SS_EEEEENS5_IJNS4_10UnderscoreESV_SV_EEEEENS4_13SM90_TMA_LOADENS4_14ComposedLayoutINS4_7SwizzleILi2ELi4ELi3EEENS4_18smem_ptr_flag_bitsILi8EEENSR_INS5_IJNSA_ILi8EEESG_EEENS5_IJSG_SB_EEEEEEEvNS4_8identityESY_S18_vS19_EENS_8epilogue10collective18CollectiveEpilogueINS1B_23Sm100TmaWarpSpecializedILi4ELi2ELi64ELb0ELb0EEEJSH_NS5_IJNSR_ISE_SB_EENSR_ISG_SB_EEEEEaSI_aSI_NS1B_6fusion15FusionCallbacksIS1F_NS1J_17LinearCombinationIaiaiLNS_15FloatRoundStyleE2EEESH_S1I_JEEENS4_5SM1004TMEM4LOAD26SM100_TMEM_LOAD_32dp32b64xESY_S18_NS4_39AutoVectorizingCopyWithAssumedAlignmentILi128EEENS4_14SM90_TMA_STOREES18_S1U_S1U_EEEvvEEEEvNT_6ParamsE,@function
        .size           _ZN7cutlass13device_kernelINS_4gemm6kernel13GemmUniversalIN4cute5tupleIJiiiiEEENS1_10collective13CollectiveMmaINS1_35MainloopSm100TmaUmmaWarpSpecializedILi4ELi2ELi2ENS5_IJNS4_1CILi1EEESB_SB_EEEEENS5_IJNSA_ILi128EEENSA_ILi256EEENSA_ILi64EEEEEEaNS5_IJlSB_lEEEaSI_NS4_8TiledMMAINS4_8MMA_AtomIJNS4_15SM100_MMA_S8_SSIaaiLi128ELi256ELNS4_4UMMA5MajorE0ELSN_0ELNSM_8SaturateE0EEEEEENS4_6LayoutISC_NS5_IJNSA_ILi0EEESS_SS_EEEEENS5_IJNS4_10UnderscoreESV_SV_EEEEENS4_13SM90_TMA_LOADENS4_14ComposedLayoutINS4_7SwizzleILi2ELi4ELi3EEENS4_18smem_ptr_flag_bitsILi8EEENSR_INS5_IJNSA_ILi8EEESG_EEENS5_IJSG_SB_EEEEEEEvNS4_8identityESY_S18_vS19_EENS_8epilogue10collective18CollectiveEpilogueINS1B_23Sm100TmaWarpSpecializedILi4ELi2ELi64ELb0ELb0EEEJSH_NS5_IJNSR_ISE_SB_EENSR_ISG_SB_EEEEEaSI_aSI_NS1B_6fusion15FusionCallbacksIS1F_NS1J_17LinearCombinationIaiaiLNS_15FloatRoundStyleE2EEESH_S1I_JEEENS4_5SM1004TMEM4LOAD26SM100_TMEM_LOAD_32dp32b64xESY_S18_NS4_39AutoVectorizingCopyWithAssumedAlignmentILi128EEENS4_14SM90_TMA_STOREES18_S1U_S1U_EEEvvEEEEvNT_6ParamsE,(.L_x_164 - _ZN7cutlass13device_kernelINS_4gemm6kernel13GemmUniversalIN4cute5tupleIJiiiiEEENS1_10collective13CollectiveMmaINS1_35MainloopSm100TmaUmmaWarpSpecializedILi4ELi2ELi2ENS5_IJNS4_1CILi1EEESB_SB_EEEEENS5_IJNSA_ILi128EEENSA_ILi256EEENSA_ILi64EEEEEEaNS5_IJlSB_lEEEaSI_NS4_8TiledMMAINS4_8MMA_AtomIJNS4_15SM100_MMA_S8_SSIaaiLi128ELi256ELNS4_4UMMA5MajorE0ELSN_0ELNSM_8SaturateE0EEEEEENS4_6LayoutISC_NS5_IJNSA_ILi0EEESS_SS_EEEEENS5_IJNS4_10UnderscoreESV_SV_EEEEENS4_13SM90_TMA_LOADENS4_14ComposedLayoutINS4_7SwizzleILi2ELi4ELi3EEENS4_18smem_ptr_flag_bitsILi8EEENSR_INS5_IJNSA_ILi8EEESG_EEENS5_IJSG_SB_EEEEEEEvNS4_8identityESY_S18_vS19_EENS_8epilogue10collective18CollectiveEpilogueINS1B_23Sm100TmaWarpSpecializedILi4ELi2ELi64ELb0ELb0EEEJSH_NS5_IJNSR_ISE_SB_EENSR_ISG_SB_EEEEEaSI_aSI_NS1B_6fusion15FusionCallbacksIS1F_NS1J_17LinearCombinationIaiaiLNS_15FloatRoundStyleE2EEESH_S1I_JEEENS4_5SM1004TMEM4LOAD26SM100_TMEM_LOAD_32dp32b64xESY_S18_NS4_39AutoVectorizingCopyWithAssumedAlignmentILi128EEENS4_14SM90_TMA_STOREES18_S1U_S1U_EEEvvEEEEvNT_6ParamsE)
        .other          _ZN7cutlass13device_kernelINS_4gemm6kernel13GemmUniversalIN4cute5tupleIJiiiiEEENS1_10collective13CollectiveMmaINS1_35MainloopSm100TmaUmmaWarpSpecializedILi4ELi2ELi2ENS5_IJNS4_1CILi1EEESB_SB_EEEEENS5_IJNSA_ILi128EEENSA_ILi256EEENSA_ILi64EEEEEEaNS5_IJlSB_lEEEaSI_NS4_8TiledMMAINS4_8MMA_AtomIJNS4_15SM100_MMA_S8_SSIaaiLi128ELi256ELNS4_4UMMA5MajorE0ELSN_0ELNSM_8SaturateE0EEEEEENS4_6LayoutISC_NS5_IJNSA_ILi0EEESS_SS_EEEEENS5_IJNS4_10UnderscoreESV_SV_EEEEENS4_13SM90_TMA_LOADENS4_14ComposedLayoutINS4_7SwizzleILi2ELi4ELi3EEENS4_18smem_ptr_flag_bitsILi8EEENSR_INS5_IJNSA_ILi8EEESG_EEENS5_IJSG_SB_EEEEEEEvNS4_8identityESY_S18_vS19_EENS_8epilogue10collective18CollectiveEpilogueINS1B_23Sm100TmaWarpSpecializedILi4ELi2ELi64ELb0ELb0EEEJSH_NS5_IJNSR_ISE_SB_EENSR_ISG_SB_EEEEEaSI_aSI_NS1B_6fusion15FusionCallbacksIS1F_NS1J_17LinearCombinationIaiaiLNS_15FloatRoundStyleE2EEESH_S1I_JEEENS4_5SM1004TMEM4LOAD26SM100_TMEM_LOAD_32dp32b64xESY_S18_NS4_39AutoVectorizingCopyWithAssumedAlignmentILi128EEENS4_14SM90_TMA_STOREES18_S1U_S1U_EEEvvEEEEvNT_6ParamsE,@"STO_CUDA_ENTRY STV_DEFAULT"
_ZN7cutlass13device_kernelINS_4gemm6kernel13GemmUniversalIN4cute5tupleIJiiiiEEENS1_10collective13CollectiveMmaINS1_35MainloopSm100TmaUmmaWarpSpecializedILi4ELi2ELi2ENS5_IJNS4_1CILi1EEESB_SB_EEEEENS5_IJNSA_ILi128EEENSA_ILi256EEENSA_ILi64EEEEEEaNS5_IJlSB_lEEEaSI_NS4_8TiledMMAINS4_8MMA_AtomIJNS4_15SM100_MMA_S8_SSIaaiLi128ELi256ELNS4_4UMMA5MajorE0ELSN_0ELNSM_8SaturateE0EEEEEENS4_6LayoutISC_NS5_IJNSA_ILi0EEESS_SS_EEEEENS5_IJNS4_10UnderscoreESV_SV_EEEEENS4_13SM90_TMA_LOADENS4_14ComposedLayoutINS4_7SwizzleILi2ELi4ELi3EEENS4_18smem_ptr_flag_bitsILi8EEENSR_INS5_IJNSA_ILi8EEESG_EEENS5_IJSG_SB_EEEEEEEvNS4_8identityESY_S18_vS19_EENS_8epilogue10collective18CollectiveEpilogueINS1B_23Sm100TmaWarpSpecializedILi4ELi2ELi64ELb0ELb0EEEJSH_NS5_IJNSR_ISE_SB_EENSR_ISG_SB_EEEEEaSI_aSI_NS1B_6fusion15FusionCallbacksIS1F_NS1J_17LinearCombinationIaiaiLNS_15FloatRoundStyleE2EEESH_S1I_JEEENS4_5SM1004TMEM4LOAD26SM100_TMEM_LOAD_32dp32b64xESY_S18_NS4_39AutoVectorizingCopyWithAssumedAlignmentILi128EEENS4_14SM90_TMA_STOREES18_S1U_S1U_EEEvvEEEEvNT_6ParamsE:
[----:B------:R-:W1:Y:S01]  /*0000*/  LDC R1, c[0x0][0x37c] ;  /* 0x0000df00ff017b82 */ /* 0x000e620000000800 */
[----:B------:R-:W2:Y:S01]  /*0010*/  S2R R167, SR_TID.X ;  /* 0x0000000000a77919 */ /* 0x000ea20000002100 */
[----:B------:R-:W3:Y:S01]  /*0020*/  LDCU.64 UR4, c[0x0][0x890] ;  /* 0x00011200ff0477ac */ /* 0x000ee20008000a00 */
[----:B------:R-:W-:Y:S02]  /*0030*/  PRMT R151, RZ, 0x7610, R151 ;  /* 0x00007610ff977816 */ /* 0x000fe40000000097 */
[----:B------:R-:W-:Y:S01]  /*0040*/  ELECT P5, URZ, PT ;  /* 0x0000000000ff782f */ /* 0x000fe200038a0000 */
[----:B------:R-:W4:Y:S01]  /*0050*/  LDCU.64 UR46, c[0x0][0x358] ;  /* 0x00006b00ff2e77ac */ /* 0x000f220008000a00 */
[----:B---3--:R-:W-:-:S04]  /*0060*/  UISETP.NE.U32.AND UP0, UPT, UR4, URZ, UPT ;  /* 0x000000ff0400728c */ /* 0x008fc8000bf05070 */
[----:B------:R-:W-:Y:S01]  /*0070*/  UISETP.NE.AND.EX UP0, UPT, UR5, URZ, UPT, UP0 ;  /* 0x000000ff0500728c */ /* 0x000fe2000bf05300 */
[----:B--2---:R-:W-:-:S05]  /*0080*/  SHF.R.U32.HI R154, RZ, 0x5, R167 ;  /* 0x00000005ff9a7819 */ /* 0x004fca00000116a7 */
[----:B------:R-:W2:Y:S02]  /*0090*/  SHFL.IDX PT, R0, R154, RZ, 0x1f ;  /* 0x00001fff9a007589 */ /* 0x000ea400000e0000 */
[----:B--2---:R-:W-:Y:S01]  /*00a0*/  R2UR UR8, R0 ;  /* 0x00000000000872ca */ /* 0x004fe200000e0000 */
[----:B-1--4-:R-:W-:-:S14]  /*00b0*/  BRA.U UP0, `(.L_x_0) ;  /* 0x00000001002c7547 */ /* 0x012fdc000b800000 */
[----:B------:R-:W1:Y:S02]  /*00c0*/  LDCU.64 UR6, c[0x0][0x888] ;  /* 0x00011100ff0677ac */ /* 0x000e640008000a00 */
[----:B-1----:R-:W-:-:S04]  /*00d0*/  UISETP.NE.U32.AND UP0, UPT, UR6, URZ, UPT ;  /* 0x000000ff0600728c */ /* 0x002fc8000bf05070 */
[----:B------:R-:W-:-:S09]  /*00e0*/  UISETP.NE.AND.EX UP0, UPT, UR7, URZ, UPT, UP0 ;  /* 0x000000ff0700728c */ /* 0x000fd2000bf05300 */
[----:B------:R-:W-:Y:S05]  /*00f0*/  BRA.U !UP0, `(.L_x_1) ;  /* 0x0000000108107547 */ /* 0x000fea000b800000 */
[----:B------:R-:W1:Y:S02]  /*0100*/  LDC.64 R82, c[0x0][0x888] ;  /* 0x00022200ff527b82 */ /* 0x000e640000000a00 */
[----:B-1----:R1:W5:Y:S01]  /*0110*/  LDG.E R82, desc[UR46][R82.64] ;  /* 0x0000002e52527981 */ /* 0x002362000c1e1900 */
[----:B------:R-:W-:Y:S01]  /*0120*/  HFMA2 R151, -RZ, RZ, 0, 5.9604644775390625e-08 ;  /* 0x00000001ff977431 */ /* 0x000fe200000001ff */
[----:B------:R-:W-:Y:S05]  /*0130*/  BRA `(.L_x_0) ;  /* 0x00000000000c7947 */ /* 0x000fea0003800000 */
.L_x_1:
[----:B------:R-:W1:Y:S01]  /*0140*/  LDCU UR6, c[0x0][0x880] ;  /* 0x00011000ff0677ac */ /* 0x000e620008000800 */
[----:B------:R-:W-:Y:S01]  /*0150*/  HFMA2 R151, -RZ, RZ, 0, 5.9604644775390625e-08 ;  /* 0x00000001ff977431 */ /* 0x000fe200000001ff */
[----:B-1----:R-:W-:-:S07]  /*0160*/  MOV R82, UR6 ;  /* 0x0000000600527c02 */ /* 0x002fce0008000f00 */
.L_x_0:
[----:B------:R-:W2:Y:S02]  /*0170*/  LDCU.64 UR6, c[0x0][0x8b0] ;  /* 0x00011600ff0677ac */ /* 0x000ea40008000a00 */
[----:B--2---:R-:W-:-:S04]  /*0180*/  UISETP.NE.U32.AND UP0, UPT, UR6, URZ, UPT ;  /* 0x000000ff0600728c */ /* 0x004fc8000bf05070 */
[----:B------:R-:W-:-:S09]  /*0190*/  UISETP.NE.AND.EX UP0, UPT, UR7, URZ, UPT, UP0 ;  /* 0x000000ff0700728c */ /* 0x000fd2000bf05300 */
[----:B------:R-:W-:Y:S05]  /*01a0*/  BRA.U UP0, `(.L_x_2) ;  /* 0x0000000100247547 */ /* 0x000fea000b800000 */
[----:B------:R-:W2:Y:S02]  /*01b0*/  LDCU.64 UR6, c[0x0][0x8a8] ;  /* 0x00011500ff0677ac */ /* 0x000ea40008000a00 */
[----:B--2---:R-:W-:-:S04]  /*01c0*/  UISETP.NE.U32.AND UP0, UPT, UR6, URZ, UPT ;  /* 0x000000ff0600728c */ /* 0x004fc8000bf05070 */
[----:B------:R-:W-:-:S09]  /*01d0*/  UISETP.NE.AND.EX UP0, UPT, UR7, URZ, UPT, UP0 ;  /* 0x000000ff0700728c */ /* 0x000fd2000bf05300 */
[----:B------:R-:W-:Y:S05]  /*01e0*/  BRA.U !UP0, `(.L_x_3) ;  /* 0x00000001080c7547 */ /* 0x000fea000b800000 */
[----:B------:R-:W2:Y:S02]  /*01f0*/  LDC.64 R78, c[0x0][0x8a8] ;  /* 0x00022a00ff4e7b82 */ /* 0x000ea40000000a00 */
[----:B--2---:R2:W5:Y:S01]  /*0200*/  LDG.E R78, desc[UR46][R78.64] ;  /* 0x0000002e4e4e7981 */ /* 0x004562000c1e1900 */
[----:B------:R-:W-:Y:S05]  /*0210*/  BRA `(.L_x_2) ;  /* 0x0000000000087947 */ /* 0x000fea0003800000 */
.L_x_3:
[----:B------:R-:W2:Y:S02]  /*0220*/  LDCU UR6, c[0x0][0x8a0] ;  /* 0x00011400ff0677ac */ /* 0x000ea40008000800 */
[----:B--2---:R-:W-:Y:S02]  /*0230*/  MOV R78, UR6 ;  /* 0x00000006004e7c02 */ /* 0x004fe40008000f00 */
.L_x_2:
[----:B------:R-:W-:Y:S01]  /*0240*/  IMAD.U32 R0, RZ, RZ, UR8 ;  /* 0x00000008ff007e24 */ /* 0x000fe2000f8e00ff */
[----:B------:R-:W-:Y:S04]  /*0250*/  BSSY.RECONVERGENT B0, `(.L_x_4) ;  /* 0x000000c000007945 */ /* 0x000fe80003800200 */
[C---:B------:R-:W-:Y:S02]  /*0260*/  ISETP.NE.OR P1, PT, R0.reuse, 0x1, !P5 ;  /* 0x000000010000780c */ /* 0x040fe40006f25670 */
[----:B------:R-:W-:-:S11]  /*0270*/  ISETP.NE.OR P0, PT, R0, 0x3, !P5 ;  /* 0x000000030000780c */ /* 0x000fd60006f05670 */
[----:B------:R-:W-:Y:S05]  /*0280*/  @P1 BRA `(.L_x_5) ;  /* 0x0000000000201947 */ /* 0x000fea0003800000 */
[----:B------:R-:W3:Y:S02]  /*0290*/  LDCU.64 UR6, c[0x0][0x348] ;  /* 0x00006900ff0677ac */ /* 0x000ee40008000a00 */
[----:B---3--:R-:W-:Y:S02]  /*02a0*/  UIADD3 UR10, UP1, UPT, UR6, 0x80, URZ ;  /* 0x00000080060a7890 */ /* 0x008fe4000ff3e0ff */
[----:B------:R-:W-:Y:S02]  /*02b0*/  UIADD3 UR6, UP0, UPT, UR6, 0x180, URZ ;  /* 0x0000018006067890 */ /* 0x000fe4000ff1e0ff */
[----:B------:R-:W-:Y:S02]  /*02c0*/  UIADD3.X UR11, UPT, UPT, URZ, UR7, URZ, UP1, !UPT ;  /* 0x00000007ff0b7290 */ /* 0x000fe40008ffe4ff */
[----:B------:R-:W-:-:S07]  /*02d0*/  UIADD3.X UR7, UPT, UPT, URZ, UR7, URZ, UP0, !UPT ;  /* 0x00000007ff077290 */ /* 0x000fce00087fe4ff */
[----:B------:R3:W-:Y:S02]  /*02e0*/  UTMACCTL.PF [UR10] ;  /* 0x000000000a0079b9 */ /* 0x0007e40008040000 */
[----:B------:R3:W-:Y:S02]  /*02f0*/  UTMACCTL.PF [UR6] ;  /* 0x00000000060079b9 */ /* 0x0007e40008040000 */
[----:B---3--:R-:W-:Y:S01]  /*0300*/  NOP ;  /* 0x0000000000007918 */ /* 0x008fe20000000000 */
.L_x_5:
[----:B------:R-:W-:Y:S05]  /*0310*/  BSYNC.RECONVERGENT B0 ;  /* 0x0000000000007941 */ /* 0x000fea0003800200 */
.L_x_4:
[----:B------:R-:W-:Y:S04]  /*0320*/  BSSY.RECONVERGENT B0, `(.L_x_6) ;  /* 0x000000a000007945 */ /* 0x000fe80003800200 */
        /* <DEDUP_REMOVED lines=9> */
.L_x_7:
[----:B------:R-:W-:Y:S05]  /*03c0*/  BSYNC.RECONVERGENT B0 ;  /* 0x0000000000007941 */ /* 0x000fea0003800200 */
.L_x_6:
[----:B------:R-:W3:Y:S01]  /*03d0*/  LDCU.64 UR6, c[0x0][0x888] ;  /* 0x00011100ff0677ac */ /* 0x000ee20008000a00 */
[----:B------:R-:W-:Y:S02]  /*03e0*/  UISETP.EQ.U32.AND UP1, UPT, UR4, URZ, UPT ;  /* 0x000000ff0400728c */ /* 0x000fe4000bf22070 */
[----:B------:R-:W-:Y:S02]  /*03f0*/  UPLOP3.LUT UP2, UPT, UPT, UPT, UPT, 0x80, 0x8 ;  /* 0x000000000008789c */ /* 0x000fe40003f4f070 */
[----:B---3--:R-:W-:-:S04]  /*0400*/  UISETP.NE.U32.AND UP0, UPT, UR6, URZ, UPT ;  /* 0x000000ff0600728c */ /* 0x008fc8000bf05070 */
[----:B------:R-:W-:-:S04]  /*0410*/  UISETP.NE.AND.EX UP0, UPT, UR7, URZ, UPT, UP0 ;  /* 0x000000ff0700728c */ /* 0x000fc8000bf05300 */
[----:B------:R-:W-:-:S04]  /*0420*/  UISETP.EQ.OR.EX UP3, UPT, UR5, URZ, !UP0, UP1 ;  /* 0x000000ff0500728c */ /* 0x000fc8000c762710 */
[----:B------:R-:W-:-:S05]  /*0430*/  UP2UR UR50, UPR, URZ, 0x8 ;  /* 0x00000008ff327883 */ /* 0x000fca0008000000 */
[----:B------:R-:W-:Y:S07]  /*0440*/  BRA.U !UP3, `(.L_x_8) ;  /* 0x000000010b207547 */ /* 0x000fee000b800000 */
[----:B-----5:R-:W-:Y:S01]  /*0450*/  R2UR UR6, R82 ;  /* 0x00000000520672ca */ /* 0x020fe200000e0000 */
[----:B------:R-:W-:Y:S02]  /*0460*/  UISETP.NE.U32.AND UP2, UPT, UR4, URZ, UPT ;  /* 0x000000ff0400728c */ /* 0x000fe4000bf45070 */
[----:B------:R-:W-:Y:S02]  /*0470*/  USEL UR4, URZ, 0xffffffff, UP0 ;  /* 0xffffffffff047887 */ /* 0x000fe40008000000 */
[----:B------:R-:W-:-:S08]  /*0480*/  UISETP.NE.AND.EX UP2, UPT, UR5, URZ, UPT, UP2 ;  /* 0x000000ff0500728c */ /* 0x000fd0000bf45320 */
[----:B------:R-:W-:-:S04]  /*0490*/  UISETP.NE.AND UP1, UPT, UR6, URZ, UPT ;  /* 0x000000ff0600728c */ /* 0x000fc8000bf25270 */
[----:B------:R-:W-:-:S04]  /*04a0*/  @!UP2 USEL UR4, URZ, 0xffffffff, UP1 ;  /* 0xffffffffff04a887 */ /* 0x000fc80008800000 */
[----:B------:R-:W-:-:S04]  /*04b0*/  ULOP3.LUT UR4, UR4, 0x1, URZ, 0xc0, !UPT ;  /* 0x0000000104047892 */ /* 0x000fc8000f8ec0ff */
[----:B------:R-:W-:-:S11]  /*04c0*/  UISETP.NE.U32.AND UP2, UPT, UR4, 0x1, UPT ;  /* 0x000000010400788c */ /* 0x000fd6000bf45070 */
.L_x_8:
[----:B------:R-:W3:Y:S01]  /*04d0*/  SHFL.IDX PT, R2, R154, RZ, 0x1f ;  /* 0x00001fff9a027589 */ /* 0x000ee200000e0000 */
[----:B------:R-:W-:-:S04]  /*04e0*/  UISETP.NE.AND UP1, UPT, UR8, 0x2, UPT ;  /* 0x000000020800788c */ /* 0x000fc8000bf25270 */
[----:B------:R-:W-:Y:S01]  /*04f0*/  USEL UR6, URZ, 0x1, UP1 ;  /* 0x00000001ff067887 */ /* 0x000fe20008800000 */
[----:B---3--:R-:W-:-:S13]  /*0500*/  ISETP.NE.AND P0, PT, R2, RZ, PT ;  /* 0x000000ff0200720c */ /* 0x008fda0003f05270 */
[----:B------:R-:W-:Y:S05]  /*0510*/  @P0 BRA `(.L_x_9) ;  /* 0x0000000000480947 */ /* 0x000fea0003800000 */
[----:B------:R-:W3:Y:S01]  /*0520*/  S2UR UR5, SR_CgaCtaId ;  /* 0x00000000000579c3 */ /* 0x000ee20000008800 */
[----:B------:R-:W-:Y:S01]  /*0530*/  UMOV UR7, 0x400 ;  /* 0x0000040000077882 */ /* 0x000fe20000000000 */
[----:B------:R-:W-:Y:S01]  /*0540*/  UMOV UR4, 0x1 ;  /* 0x0000000100047882 */ /* 0x000fe20000000000 */
[----:B------:R-:W-:Y:S01]  /*0550*/  ELECT P0, URZ, PT ;  /* 0x0000000000ff782f */ /* 0x000fe20003800000 */
[----:B------:R-:W-:-:S04]  /*0560*/  UIADD3 UR10, UPT, UPT, -UR4, 0x100000, URZ ;  /* 0x00100000040a7890 */ /* 0x000fc8000fffe1ff */
[----:B------:R-:W-:Y:S02]  /*0570*/  USHF.L.U32 UR11, UR10, 0xb, URZ ;  /* 0x0000000b0a0b7899 */ /* 0x000fe400080006ff */
[----:B------:R-:W-:Y:S02]  /*0580*/  USHF.L.U32 UR10, UR10, 0x1, URZ ;  /* 0x000000010a0a7899 */ /* 0x000fe400080006ff */
[----:B---3--:R-:W-:Y:S01]  /*0590*/  ULEA UR5, UR5, UR7, 0x18 ;  /* 0x0000000705057291 */ /* 0x008fe2000f8ec0ff */
[----:B------:R-:W3:Y:S11]  /*05a0*/  FENCE.VIEW.ASYNC.S ;  /* 0x00000000000073c6 */ /* 0x000ef60000000000 */
[----:B---3--:R3:W4:Y:S01]  /*05b0*/  SYNCS.EXCH.64 URZ, [UR5], UR10 ;  /* 0x0000000a05ff75b2 */ /* 0x0087220008000100 */
[----:B------:R3:W1:Y:S01]  /*05c0*/  SYNCS.EXCH.64 URZ, [UR5+0x20], UR10 ;  /* 0x0000200a05ff75b2 */ /* 0x0006620008000100 */
[----:B------:R3:W1:Y:S01]  /*05d0*/  SYNCS.EXCH.64 URZ, [UR5+0x8], UR10 ;  /* 0x0000080a05ff75b2 */ /* 0x0006620008000100 */
[----:B------:R3:W1:Y:S01]  /*05e0*/  SYNCS.EXCH.64 URZ, [UR5+0x28], UR10 ;  /* 0x0000280a05ff75b2 */ /* 0x0006620008000100 */
[----:B------:R3:W1:Y:S01]  /*05f0*/  SYNCS.EXCH.64 URZ, [UR5+0x10], UR10 ;  /* 0x0000100a05ff75b2 */ /* 0x0006620008000100 */
[----:B------:R3:W1:Y:S01]  /*0600*/  SYNCS.EXCH.64 URZ, [UR5+0x30], UR10 ;  /* 0x0000300a05ff75b2 */ /* 0x0006620008000100 */
[----:B------:R3:W1:Y:S01]  /*0610*/  SYNCS.EXCH.64 URZ, [UR5+0x18], UR10 ;  /* 0x0000180a05ff75b2 */ /* 0x0006620008000100 */
[----:B------:R3:W1:Y:S01]  /*0620*/  SYNCS.EXCH.64 URZ, [UR5+0x38], UR10 ;  /* 0x0000380a05ff75b2 */ /* 0x0006620008000100 */
[----:B------:R-:W-:Y:S01]  /*0630*/  NOP ;  /* 0x0000000000007918 */ /* 0x000fe20000000000 */
.L_x_9:
[----:B------:R-:W2:Y:S01]  /*0640*/  SHFL.IDX PT, R2, R154, RZ, 0x1f ;  /* 0x00001fff9a027589 */ /* 0x000ea200000e0000 */
[----:B------:R-:W-:Y:S01]  /*0650*/  NOP ;  /* 0x0000000000007918 */ /* 0x000fe20000000000 */
[----:B--2---:R-:W-:-:S13]  /*0660*/  ISETP.NE.AND P0, PT, R2, 0x1, PT ;  /* 0x000000010200780c */ /* 0x004fda0003f05270 */
[----:B------:R-:W-:Y:S05]  /*0670*/  @P0 BRA `(.L_x_10) ;  /* 0x0000000000580947 */ /* 0x000fea0003800000 */
[----:B------:R-:W2:Y:S01]  /*0680*/  S2UR UR7, SR_CgaCtaId ;  /* 0x00000000000779c3 */ /* 0x000ea20000008800 */
[----:B------:R-:W-:Y:S01]  /*0690*/  UMOV UR9, 0x400 ;  /* 0x0000040000097882 */ /* 0x000fe20000000000 */
[----:B---3--:R-:W-:Y:S01]  /*06a0*/  UMOV UR5, 0x20 ;  /* 0x0000002000057882 */ /* 0x008fe20000000000 */
[----:B------:R-:W-:Y:S01]  /*06b0*/  UMOV UR4, 0x80 ;  /* 0x0000008000047882 */ /* 0x000fe20000000000 */
[----:B------:R-:W-:-:S04]  /*06c0*/  UIADD3 UR10, UPT, UPT, -UR5, 0x100000, URZ ;  /* 0x00100000050a7890 */ /* 0x000fc8000fffe1ff */
[----:B------:R-:W-:Y:S02]  /*06d0*/  USHF.L.U32 UR11, UR10, 0xb, URZ ;  /* 0x0000000b0a0b7899 */ /* 0x000fe400080006ff */
[----:B------:R-:W-:Y:S02]  /*06e0*/  USHF.L.U32 UR10, UR10, 0x1, URZ ;  /* 0x000000010a0a7899 */ /* 0x000fe400080006ff */
[----:B------:R-:W-:-:S04]  /*06f0*/  UIADD3 UR4, UPT, UPT, -UR4, 0x100000, URZ ;  /* 0x0010000004047890 */ /* 0x000fc8000fffe1ff */
[----:B------:R-:W-:Y:S02]  /*0700*/  USHF.L.U32 UR5, UR4, 0xb, URZ ;  /* 0x0000000b04057899 */ /* 0x000fe400080006ff */
[----:B------:R-:W-:Y:S01]  /*0710*/  USHF.L.U32 UR4, UR4, 0x1, URZ ;  /* 0x0000000104047899 */ /* 0x000fe200080006ff */
[----:B------:R-:W-:Y:S01]  /*0720*/  ELECT P0, URZ, PT ;  /* 0x0000000000ff782f */ /* 0x000fe20003800000 */
[----:B--2---:R-:W-:Y:S01]  /*0730*/  ULEA UR7, UR7, UR9, 0x18 ;  /* 0x0000000907077291 */ /* 0x004fe2000f8ec0ff */
[----:B------:R-:W2:Y:S11]  /*0740*/  FENCE.VIEW.ASYNC.S ;  /* 0x00000000000073c6 */ /* 0x000eb60000000000 */
[----:B--2---:R2:W3:Y:S01]  /*0750*/  SYNCS.EXCH.64 URZ, [UR7+0x40], UR10 ;  /* 0x0000400a07ff75b2 */ /* 0x0044e20008000100 */
        /* <DEDUP_REMOVED lines=8> */
.L_x_10:
[----:B------:R-:W4:Y:S01]  /*07e0*/  SHFL.IDX PT, R2, R154, RZ, 0x1f ;  /* 0x00001fff9a027589 */ /* 0x000f2200000e0000 */
[----:B------:R-:W-:Y:S01]  /*07f0*/  NOP ;  /* 0x0000000000007918 */ /* 0x000fe20000000000 */
[----:B----4-:R-:W-:-:S13]  /*0800*/  ISETP.NE.AND P0, PT, R2, 0x3, PT ;  /* 0x000000030200780c */ /* 0x010fda0003f05270 */
[----:B------:R-:W-:Y:S05]  /*0810*/  @P0 BRA `(.L_x_11) ;  /* 0x0000000000300947 */ /* 0x000fea0003800000 */
[----:B--23--:R-:W2:Y:S01]  /*0820*/  S2UR UR5, SR_CgaCtaId ;  /* 0x00000000000579c3 */ /* 0x00cea20000008800 */
[----:B------:R-:W-:Y:S01]  /*0830*/  UMOV UR7, 0x400 ;  /* 0x0000040000077882 */ /* 0x000fe20000000000 */
[----:B------:R-:W-:Y:S01]  /*0840*/  UMOV UR4, 0x20 ;  /* 0x0000002000047882 */ /* 0x000fe20000000000 */
[----:B------:R-:W-:Y:S01]  /*0850*/  ELECT P0, URZ, PT ;  /* 0x0000000000ff782f */ /* 0x000fe20003800000 */
[----:B------:R-:W-:-:S04]  /*0860*/  UIADD3 UR10, UPT, UPT, -UR4, 0x100000, URZ ;  /* 0x00100000040a7890 */ /* 0x000fc8000fffe1ff */
[----:B------:R-:W-:Y:S02]  /*0870*/  USHF.L.U32 UR11, UR10, 0xb, URZ ;  /* 0x0000000b0a0b7899 */ /* 0x000fe400080006ff */
[----:B------:R-:W-:Y:S02]  /*0880*/  USHF.L.U32 UR10, UR10, 0x1, URZ ;  /* 0x000000010a0a7899 */ /* 0x000fe400080006ff */
[----:B--2---:R-:W-:Y:S01]  /*0890*/  ULEA UR5, UR5, UR7, 0x18 ;  /* 0x0000000705057291 */ /* 0x004fe2000f8ec0ff */
[----:B------:R-:W2:Y:S11]  /*08a0*/  FENCE.VIEW.ASYNC.S ;  /* 0x00000000000073c6 */ /* 0x000eb60000000000 */
[----:B--2---:R4:W2:Y:S01]  /*08b0*/  SYNCS.EXCH.64 URZ, [UR5+0x80], UR10 ;  /* 0x0000800a05ff75b2 */ /* 0x0048a20008000100 */
[----:B------:R4:W3:Y:S02]  /*08c0*/  SYNCS.EXCH.64 URZ, [UR5+0x88], UR10 ;  /* 0x0000880a05ff75b2 */ /* 0x0008e40008000100 */
[----:B----4-:R-:W-:Y:S01]  /*08d0*/  NOP ;  /* 0x0000000000007918 */ /* 0x010fe20000000000 */
.L_x_11:
[----:B------:R-:W4:Y:S01]  /*08e0*/  SHFL.IDX PT, R2, R154, RZ, 0x1f ;  /* 0x00001fff9a027589 */ /* 0x000f2200000e0000 */
[----:B------:R-:W-:Y:S01]  /*08f0*/  NOP ;  /* 0x0000000000007918 */ /* 0x000fe20000000000 */
[----:B----4-:R-:W-:-:S13]  /*0900*/  ISETP.NE.AND P0, PT, R2, 0x4, PT ;  /* 0x000000040200780c */ /* 0x010fda0003f05270 */
[----:B------:R-:W-:Y:S05]  /*0910*/  @P0 BRA `(.L_x_12) ;  /* 0x00000000004c0947 */ /* 0x000fea0003800000 */
[----:B--23--:R-:W2:Y:S01]  /*0920*/  S2UR UR5, SR_CgaCtaId ;  /* 0x00000000000579c3 */ /* 0x00cea20000008800 */
[----:B------:R-:W-:Y:S01]  /*0930*/  UMOV UR9, 0x100 ;  /* 0x0000010000097882 */ /* 0x000fe20000000000 */
[----:B------:R-:W-:Y:S01]  /*0940*/  UMOV UR7, 0x400 ;  /* 0x0000040000077882 */ /* 0x000fe20000000000 */
[----:B------:R-:W-:Y:S01]  /*0950*/  USEL UR9, UR9, 0xe0, UP2 ;  /* 0x000000e009097887 */ /* 0x000fe20009000000 */
[----:B------:R-:W-:Y:S01]  /*0960*/  UMOV UR4, 0x1 ;  /* 0x0000000100047882 */ /* 0x000fe20000000000 */
[----:B------:R-:W-:Y:S01]  /*0970*/  ELECT P0, URZ, PT ;  /* 0x0000000000ff782f */ /* 0x000fe20003800000 */
[----:B------:R-:W-:-:S04]  /*0980*/  UIADD3 UR10, UPT, UPT, -UR4, 0x100000, URZ ;  /* 0x00100000040a7890 */ /* 0x000fc8000fffe1ff */
[----:B------:R-:W-:Y:S02]  /*0990*/  USHF.L.U32 UR11, UR10, 0xb, URZ ;  /* 0x0000000b0a0b7899 */ /* 0x000fe400080006ff */
[----:B------:R-:W-:Y:S02]  /*09a0*/  USHF.L.U32 UR10, UR10, 0x1, URZ ;  /* 0x000000010a0a7899 */ /* 0x000fe400080006ff */
[----:B------:R-:W-:-:S04]  /*09b0*/  UIADD3 UR12, UPT, UPT, -UR9, 0x100000, URZ ;  /* 0x00100000090c7890 */ /* 0x000fc8000fffe1ff */
[----:B------:R-:W-:Y:S02]  /*09c0*/  USHF.L.U32 UR13, UR12, 0xb, URZ ;  /* 0x0000000b0c0d7899 */ /* 0x000fe400080006ff */
[----:B------:R-:W-:Y:S02]  /*09d0*/  USHF.L.U32 UR12, UR12, 0x1, URZ ;  /* 0x000000010c0c7899 */ /* 0x000fe400080006ff */
[----:B--2---:R-:W-:Y:S01]  /*09e0*/  ULEA UR5, UR5, UR7, 0x18 ;  /* 0x0000000705057291 */ /* 0x004fe2000f8ec0ff */
[----:B------:R-:W2:Y:S11]  /*09f0*/  FENCE.VIEW.ASYNC.S ;  /* 0x00000000000073c6 */ /* 0x000eb60000000000 */
[----:B--2---:R4:W2:Y:S01]  /*0a00*/  SYNCS.EXCH.64 URZ, [UR5+0x90], UR10 ;  /* 0x0000900a05ff75b2 */ /* 0x0048a20008000100 */
[----:B------:R4:W3:Y:S01]  /*0a10*/  SYNCS.EXCH.64 URZ, [UR5+0xa0], UR12 ;  /* 0x0000a00c05ff75b2 */ /* 0x0008e20008000100 */
[----:B------:R4:W1:Y:S01]  /*0a20*/  SYNCS.EXCH.64 URZ, [UR5+0x98], UR10 ;  /* 0x0000980a05ff75b2 */ /* 0x0008620008000100 */
[----:B------:R4:W1:Y:S02]  /*0a30*/  SYNCS.EXCH.64 URZ, [UR5+0xa8], UR12 ;  /* 0x0000a80c05ff75b2 */ /* 0x0008640008000100 */
[----:B----4-:R-:W-:Y:S01]  /*0a40*/  NOP ;  /* 0x0000000000007918 */ /* 0x010fe20000000000 */
.L_x_12:
[----:B------:R-:W4:Y:S01]  /*0a50*/  SHFL.IDX PT, R2, R154, RZ, 0x1f ;  /* 0x00001fff9a027589 */ /* 0x000f2200000e0000 */
[----:B------:R-:W-:Y:S01]  /*0a60*/  NOP ;  /* 0x0000000000007918 */ /* 0x000fe20000000000 */
[----:B----4-:R-:W-:-:S13]  /*0a70*/  ISETP.NE.AND P0, PT, R2, 0x5, PT ;  /* 0x000000050200780c */ /* 0x010fda0003f05270 */
[----:B------:R-:W-:Y:S05]  /*0a80*/  @P0 BRA `(.L_x_13) ;  /* 0x0000000000480947 */ /* 0x000fea0003800000 */
[----:B--2---:R-:W2:Y:S01]  /*0a90*/  S2UR UR7, SR_CgaCtaId ;  /* 0x00000000000779c3 */ /* 0x004ea20000008800 */
        /* <DEDUP_REMOVED lines=12> */
[----:B--2---:R4:W2:Y:S01]  /*0b60*/  SYNCS.EXCH.64 URZ, [UR7+0xb0], UR10 ;  /* 0x0000b00a07ff75b2 */ /* 0x0048a20008000100 */
[----:B------:R4:W3:Y:S01]  /*0b70*/  SYNCS.EXCH.64 URZ, [UR7+0xc0], UR4 ;  /* 0x0000c00407ff75b2 */ /* 0x0008e20008000100 */
[----:B------:R4:W1:Y:S01]  /*0b80*/  SYNCS.EXCH.64 URZ, [UR7+0xb8], UR10 ;  /* 0x0000b80a07ff75b2 */ /* 0x0008620008000100 */
[----:B------:R4:W1:Y:S02]  /*0b90*/  SYNCS.EXCH.64 URZ, [UR7+0xc8], UR4 ;  /* 0x0000c80407ff75b2 */ /* 0x0008640008000100 */
[----:B----4-:R-:W-:Y:S01]  /*0ba0*/  NOP ;  /* 0x0000000000007918 */ /* 0x010fe20000000000 */
.L_x_13:
        /* <DEDUP_REMOVED lines=18> */
.L_x_14:
[----:B--23--:R-:W2:Y:S01]  /*0cd0*/  S2UR UR5, SR_CTAID.X ;  /* 0x00000000000579c3 */ /* 0x00cea20000002500 */
[----:B------:R-:W-:-:S05]  /*0ce0*/  CS2R.32 R152, SR_CgaSize ;  /* 0x0000000000987805 */ /* 0x000fca0000008a00 */
[----:B------:R-:W-:-:S05]  /*0cf0*/  IMAD R152, R152, -0xa0, RZ ;  /* 0xffffff6098987824 */ /* 0x000fca00078e02ff */
[----:B------:R-:W-:-:S14]  /*0d00*/  R2UR UR9, R152 ;  /* 0x00000000980972ca */ /* 0x000fdc00000e0000 */
[----:B------:R-:W3:Y:S01]  /*0d10*/  LDCU UR9, c[0x0][UR9+0x2b0] ;  /* 0x00005600090977ac */ /* 0x000ee20008000800 */
[----:B------:R-:W-:Y:S01]  /*0d20*/  NOP ;  /* 0x0000000000007918 */ /* 0x000fe20000000000 */
[----:B------:R-:W-:-:S05]  /*0d30*/  CS2R.32 R152, SR_CgaSize ;  /* 0x0000000000987805 */ /* 0x000fca0000008a00 */
[----:B------:R-:W-:-:S05]  /*0d40*/  IMAD R152, R152, -0xa0, RZ ;  /* 0xffffff6098987824 */ /* 0x000fca00078e02ff */
[----:B------:R-:W-:-:S14]  /*0d50*/  R2UR UR7, R152 ;  /* 0x00000000980772ca */ /* 0x000fdc00000e0000 */
[----:B------:R-:W4:Y:S01]  /*0d60*/  LDCU UR7, c[0x0][UR7+0x2b4] ;  /* 0x00005680070777ac */ /* 0x000f220008000800 */
[----:B------:R-:W1:Y:S08]  /*0d70*/  S2UR UR4, SR_CTAID.Y ;  /* 0x00000000000479c3 */ /* 0x000e700000002600 */
[----:B------:R-:W4:Y:S01]  /*0d80*/  LDC R9, c[0x0][0xb24] ;  /* 0x0002c900ff097b82 */ /* 0x000f220000000800 */
[----:B--2---:R-:W-:-:S02]  /*0d90*/  I2FP.F32.U32 R4, UR5 ;  /* 0x0000000500047c45 */ /* 0x004fc40008201000 */
[----:B------:R-:W-:-:S05]  /*0da0*/  CS2R.32 R5, SR_CgaSize ;  /* 0x0000000000057805 */ /* 0x000fca0000008a00 */
[----:B------:R-:W-:-:S06]  /*0db0*/  IMAD R5, R5, -0xa0, RZ ;  /* 0xffffff6005057824 */ /* 0x000fcc00078e02ff */
[----:B------:R-:W2:Y:S01]  /*0dc0*/  LDC R5, c[0x0][R5+0x2a0] ;  /* 0x0000a80005057b82 */ /* 0x000ea20000000800 */
[----:B------:R-:W-:Y:S01]  /*0dd0*/  MOV R21, UR5 ;  /* 0x0000000500157c02 */ /* 0x000fe20008000f00 */
[----:B---3--:R-:W-:Y:S01]  /*0de0*/  FMUL R4, R4, UR9 ;  /* 0x0000000904047c20 */ /* 0x008fe20008400000 */
[----:B-1----:R-:W-:Y:S02]  /*0df0*/  I2FP.F32.U32 R2, UR4 ;  /* 0x0000000400027c45 */ /* 0x002fe40008201000 */
[----:B------:R-:W-:-:S05]  /*0e00*/  CS2R.32 R3, SR_CgaSize ;  /* 0x0000000000037805 */ /* 0x000fca0000008a00 */
[----:B------:R-:W-:-:S06]  /*0e10*/  IMAD R3, R3, -0xa0, RZ ;  /* 0xffffff6003037824 */ /* 0x000fcc00078e02ff */
[----:B------:R-:W1:Y:S01]  /*0e20*/  LDC R3, c[0x0][R3+0x2a4] ;  /* 0x0000a90003037b82 */ /* 0x000e620000000800 */
[----:B------:R-:W3:Y:S01]  /*0e30*/  F2I.U32.TRUNC.NTZ R152, R4 ;  /* 0x0000000400987305 */ /* 0x000ee2000020f000 */
[----:B------:R-:W-:Y:S01]  /*0e40*/  MOV R20, UR4 ;  /* 0x0000000400147c02 */ /* 0x000fe20008000f00 */
[----:B----4-:R-:W-:-:S05]  /*0e50*/  FMUL R2, R2, UR7 ;  /* 0x0000000702027c20 */ /* 0x010fca0008400000 */
[----:B------:R-:W-:Y:S01]  /*0e60*/  BAR.SYNC.DEFER_BLOCKING 0x0 ;  /* 0x0000000000007b1d */ /* 0x000fe20000010000 */
[----:B------:R-:W-:-:S05]  /*0e70*/  ISETP.GE.AND P0, PT, R9, 0x1, PT ;  /* 0x000000010900780c */ /* 0x000fca0003f06270 */
[----:B------:R-:W4:Y:S02]  /*0e80*/  F2I.U32.TRUNC.NTZ R150, R2 ;  /* 0x0000000200967305 */ /* 0x000f24000020f000 */
[----:B------:R-:W1:Y:S01]  /*0e90*/  S2UR UR36, SR_CTAID.Z ;  /* 0x00000000002479c3 */ /* 0x000e620000002700 */
[----:B---3--:R-:W-:-:S05]  /*0ea0*/  IADD3 R152, PT, PT, -R152, RZ, RZ ;  /* 0x000000ff98987210 */ /* 0x008fca0007ffe1ff */
[----:B--2---:R-:W-:Y:S01]  /*0eb0*/  IMAD R152, R5, R152, UR5 ;  /* 0x0000000505987e24 */ /* 0x004fe2000f8e0298 */
[----:B----4-:R-:W-:-:S05]  /*0ec0*/  IADD3 R150, PT, PT, -R150, RZ, RZ ;  /* 0x000000ff96967210 */ /* 0x010fca0007ffe1ff */
[----:B-1----:R-:W-:Y:S01]  /*0ed0*/  IMAD R150, R3, R150, UR4 ;  /* 0x0000000403967e24 */ /* 0x002fe2000f8e0296 */
[----:B------:R-:W-:Y:S06]  /*0ee0*/  @!P0 BRA `(.L_x_15) ;  /* 0x0000000000b88947 */ /* 0x000fec0003800000 */
[----:B------:R-:W1:Y:S01]  /*0ef0*/  LDC.64 R4, c[0x0][0xb18] ;  /* 0x0002c600ff047b82 */ /* 0x000e620000000a00 */
[----:B------:R-:W-:-:S07]  /*0f00*/  ISETP.NE.AND P0, PT, R9, 0x1, PT ;  /* 0x000000010900780c */ /* 0x000fce0003f05270 */
[----:B------:R-:W2:Y:S08]  /*0f10*/  LDC R10, c[0x0][0xb0c] ;  /* 0x0002c300ff0a7b82 */ /* 0x000eb00000000800 */
[----:B------:R-:W3:Y:S08]  /*0f20*/  LDC R11, c[0x0][0x370] ;  /* 0x0000dc00ff0b7b82 */ /* 0x000ef00000000800 */
[----:B------:R-:W4:Y:S01]  /*0f30*/  LDC R12, c[0x0][0x374] ;  /* 0x0000dd00ff0c7b82 */ /* 0x000f220000000800 */
[----:B-1----:R-:W-:-:S07]  /*0f40*/  ISETP.NE.AND P1, PT, R4, 0x1, PT ;  /* 0x000000010400780c */ /* 0x002fce0003f25270 */
[----:B------:R-:W3:Y:S01]  /*0f50*/  LDC.64 R6, c[0x0][0xb10] ;  /* 0x0002c400ff067b82 */ /* 0x000ee20000000a00 */
[----:B--2---:R-:W-:-:S07]  /*0f60*/  ISETP.NE.AND P2, PT, R10, 0x1, PT ;  /* 0x000000010a00780c */ /* 0x004fce0003f45270 */
[----:B------:R-:W1:Y:S08]  /*0f70*/  LDC R8, c[0x0][0xb20] ;  /* 0x0002c800ff087b82 */ /* 0x000e700000000800 */
[----:B------:R-:W2:Y:S01]  /*0f80*/  LDC.64 R2, c[0x0][0xb28] ;  /* 0x0002ca00ff027b82 */ /* 0x000ea20000000a00 */
[----:B----4-:R-:W-:-:S04]  /*0f90*/  IMAD.HI.U32 R13, R12, R5, RZ ;  /* 0x000000050c0d7227 */ /* 0x010fc800078e00ff */
[----:B------:R-:W-:-:S04]  /*0fa0*/  IMAD.HI.U32 R5, R20, R5, RZ ;  /* 0x0000000514057227 */ /* 0x000fc800078e00ff */
[----:B---3--:R-:W-:-:S04]  /*0fb0*/  IMAD.HI.U32 R14, R11, R6, RZ ;  /* 0x000000060b0e7227 */ /* 0x008fc800078e00ff */
[C---:B------:R-:W-:Y:S01]  /*0fc0*/  IMAD.HI.U32 R16, R21.reuse, R6, RZ ;  /* 0x0000000615107227 */ /* 0x040fe200078e00ff */
[-C--:B------:R-:W-:Y:S02]  /*0fd0*/  @P2 SHF.R.U32.HI R11, RZ, R7.reuse, R14 ;  /* 0x00000007ff0b2219 */ /* 0x080fe4000001160e */
[-C--:B-1----:R-:W-:Y:S02]  /*0fe0*/  @P1 SHF.R.U32.HI R12, RZ, R8.reuse, R13 ;  /* 0x00000008ff0c1219 */ /* 0x082fe4000001160d */
[----:B------:R-:W-:Y:S02]  /*0ff0*/  SHF.R.U32.HI R5, RZ, R8, R5 ;  /* 0x00000008ff057219 */ /* 0x000fe40000011605 */
[----:B------:R-:W-:Y:S02]  /*1000*/  SHF.R.U32.HI R16, RZ, R7, R16 ;  /* 0x00000007ff107219 */ /* 0x000fe40000011610 */
[----:B------:R-:W-:Y:S01]  /*1010*/  SEL R5, R20, R5, !P1 ;  /* 0x0000000514057207 */ /* 0x000fe20004800000 */
[----:B--2---:R-:W-:Y:S01]  /*1020*/  IMAD.HI.U32 R14, R12, R2, RZ ;  /* 0x000000020c0e7227 */ /* 0x004fe200078e00ff */
[----:B------:R-:W-:-:S02]  /*1030*/  SEL R7, R21, R16, !P2 ;  /* 0x0000001015077207 */ /* 0x000fc40005000000 */
[----:B------:R-:W-:Y:S01]  /*1040*/  IADD3 R13, PT, PT, -R5, RZ, RZ ;  /* 0x000000ff050d7210 */ /* 0x000fe20007ffe1ff */
[----:B------:R-:W-:Y:S01]  /*1050*/  IMAD.HI.U32 R6, R11, R2, RZ ;  /* 0x000000020b067227 */ /* 0x000fe200078e00ff */
[----:B------:R-:W-:-:S03]  /*1060*/  @P0 SHF.R.U32.HI R12, RZ, R3, R14 ;  /* 0x00000003ff0c0219 */ /* 0x000fc6000001160e */
[----:B------:R-:W-:Y:S01]  /*1070*/  IMAD R13, R4, R13, R20 ;  /* 0x0000000d040d7224 */ /* 0x000fe200078e0214 */
[----:B------:R-:W-:Y:S01]  /*1080*/  @P0 SHF.R.U32.HI R11, RZ, R3, R6 ;  /* 0x00000003ff0b0219 */ /* 0x000fe20000011606 */
[----:B------:R-:W-:-:S04]  /*1090*/  IMAD R12, R12, R9, RZ ;  /* 0x000000090c0c7224 */ /* 0x000fc800078e02ff */
[----:B------:R-:W-:Y:S01]  /*10a0*/  IMAD R6, R11, R9, RZ ;  /* 0x000000090b067224 */ /* 0x000fe200078e02ff */
[----:B------:R-:W-:-:S04]  /*10b0*/  ISETP.GE.AND P1, PT, R5, R12, PT ;  /* 0x0000000c0500720c */ /* 0x000fc80003f26270 */
[----:B------:R-:W-:Y:S01]  /*10c0*/  ISETP.GE.OR P1, PT, R7, R6, P1 ;  /* 0x000000060700720c */ /* 0x000fe20000f26670 */
[----:B------:R-:W-:-:S05]  /*10d0*/  IMAD.HI.U32 R6, R5, R2, RZ ;  /* 0x0000000205067227 */ /* 0x000fca00078e00ff */
[----:B------:R-:W-:-:S04]  /*10e0*/  SHF.R.U32.HI R6, RZ, R3, R6 ;  /* 0x00000003ff067219 */ /* 0x000fc80000011606 */
[----:B------:R-:W-:-:S03]  /*10f0*/  SEL R6, R5, R6, !P0 ;  /* 0x0000000605067207 */ /* 0x000fc60004000000 */
[----:B------:R-:W-:Y:S01]  /*1100*/  @!P1 IMAD.HI.U32 R8, R7, R2, RZ ;  /* 0x0000000207089227 */ /* 0x000fe200078e00ff */
[----:B------:R-:W-:-:S04]  /*1110*/  IADD3 R2, PT, PT, -R6, RZ, RZ ;  /* 0x000000ff06027210 */ /* 0x000fc80007ffe1ff */
[----:B------:R-:W-:Y:S01]  /*1120*/  @!P1 SHF.R.U32.HI R8, RZ, R3, R8 ;  /* 0x00000003ff089219 */ /* 0x000fe20000011608 */
[----:B------:R-:W-:-:S03]  /*1130*/  IMAD R2, R9, R2, R5 ;  /* 0x0000000209027224 */ /* 0x000fc600078e0205 */
[----:B------:R-:W-:-:S05]  /*1140*/  @!P1 SEL R3, R7, R8, !P0 ;  /* 0x0000000807039207 */ /* 0x000fca0004000000 */
[--C-:B------:R-:W-:Y:S02]  /*1150*/  @!P1 IMAD.IADD R6, R6, 0x1, -R3.reuse ;  /* 0x0000000106069824 */ /* 0x100fe400078e0a03 */
[----:B------:R-:W-:Y:S01]  /*1160*/  @!P1 IMAD R3, R2, R11, R3 ;  /* 0x0000000b02039224 */ /* 0x000fe200078e0203 */
[----:B------:R-:W-:Y:S01]  /*1170*/  IADD3 R2, PT, PT, -R7, RZ, RZ ;  /* 0x000000ff07027210 */ /* 0x000fe20007ffe1ff */
[----:B------:R-:W-:Y:S02]  /*1180*/  @!P1 IMAD R5, R6, R9, R7 ;  /* 0x0000000906059224 */ /* 0x000fe400078e0207 */
[----:B------:R-:W-:Y:S02]  /*1190*/  @!P1 IMAD.MOV.U32 R7, RZ, RZ, R3 ;  /* 0x000000ffff079224 */ /* 0x000fe400078e0003 */
[----:B------:R-:W-:Y:S02]  /*11a0*/  IMAD R2, R10, R2, R21 ;  /* 0x000000020a027224 */ /* 0x000fe400078e0215 */
[----:B------:R-:W-:-:S02]  /*11b0*/  IMAD R20, R5, R4, R13 ;  /* 0x0000000405147224 */ /* 0x000fc400078e020d */
[----:B------:R-:W-:Y:S02]  /*11c0*/  IMAD R21, R7, R10, R2 ;  /* 0x0000000a07157224 */ /* 0x000fe400078e0202 */
.L_x_15:
[----:B------:R-:W1:Y:S01]  /*11d0*/  LDCU UR4, c[0x0][0xb30] ;  /* 0x00016600ff0477ac */ /* 0x000e620008000800 */
[----:B------:R-:W2:Y:S08]  /*11e0*/  S2UR UR37, SR_CgaCtaId ;  /* 0x00000000002579c3 */ /* 0x000eb00000008800 */
[----:B------:R-:W3:Y:S01]  /*11f0*/  LDC R72, c[0x0][0xb24] ;  /* 0x0002c900ff487b82 */ /* 0x000ee20000000800 */
[----:B-1----:R-:W-:-:S09]  /*1200*/  UISETP.NE.AND UP1, UPT, UR4, 0x1, UPT ;  /* 0x000000010400788c */ /* 0x002fd2000bf25270 */
[----:B--2---:R-:W-:Y:S05]  /*1210*/  BRA.U UP1, `(.L_x_16) ;  /* 0x0000000101407547 */ /* 0x004fea000b800000 */
[----:B------:R-:W1:Y:S08]  /*1220*/  LDC.64 R4, c[0x0][0xb10] ;  /* 0x0002c400ff047b82 */ /* 0x000e700000000a00 */
[----:B------:R-:W2:Y:S08]  /*1230*/  LDC.64 R2, c[0x0][0xb18] ;  /* 0x0002c600ff027b82 */ /* 0x000eb00000000a00 */
[----:B------:R-:W4:Y:S08]  /*1240*/  LDC R6, c[0x0][0xb20] ;  /* 0x0002c800ff067b82 */ /* 0x000f300000000800 */
[----:B------:R-:W3:Y:S01]  /*1250*/  LDC R8, c[0x0][0xb0c] ;  /* 0x0002c300ff087b82 */ /* 0x000ee20000000800 */
[----:B-1----:R-:W-:-:S05]  /*1260*/  IMAD.HI.U32 R4, R21, R4, RZ ;  /* 0x0000000415047227 */ /* 0x002fca00078e00ff */
[----:B------:R-:W-:Y:S01]  /*1270*/  SHF.R.U32.HI R4, RZ, R5, R4 ;  /* 0x00000005ff047219 */ /* 0x000fe20000011604 */
[----:B--2---:R-:W-:Y:S01]  /*1280*/  IMAD.HI.U32 R3, R20, R3, RZ ;  /* 0x0000000314037227 */ /* 0x004fe200078e00ff */
[----:B------:R-:W-:-:S04]  /*1290*/  ISETP.NE.AND P0, PT, R2, 0x1, PT ;  /* 0x000000010200780c */ /* 0x000fc80003f05270 */
[----:B----4-:R-:W-:-:S04]  /*12a0*/  SHF.R.U32.HI R3, RZ, R6, R3 ;  /* 0x00000006ff037219 */ /* 0x010fc80000011603 */
[----:B------:R-:W-:Y:S02]  /*12b0*/  SEL R3, R20, R3, !P0 ;  /* 0x0000000314037207 */ /* 0x000fe40004000000 */
[----:B---3--:R-:W-:-:S04]  /*12c0*/  ISETP.NE.AND P1, PT, R8, 0x1, PT ;  /* 0x000000010800780c */ /* 0x008fc80003f25270 */
[----:B------:R-:W-:-:S05]  /*12d0*/  SEL R4, R21, R4, !P1 ;  /* 0x0000000415047207 */ /* 0x000fca0004800000 */
[----:B------:R-:W-:Y:S02]  /*12e0*/  IMAD.IADD R5, R3, 0x1, -R4 ;  /* 0x0000000103057824 */ /* 0x000fe400078e0a04 */
[----:B------:R-:W-:Y:S02]  /*12f0*/  IMAD.IADD R3, R4, 0x1, -R3 ;  /* 0x0000000104037824 */ /* 0x000fe400078e0a03 */
[----:B------:R-:W-:Y:S02]  /*1300*/  IMAD R21, R5, R8, R21 ;  /* 0x0000000805157224 */ /* 0x000fe400078e0215 */
[----:B------:R-:W-:-:S07]  /*1310*/  IMAD R20, R3, R2, R20 ;  /* 0x0000000203147224 */ /* 0x000fce00078e0214 */
.L_x_16:
[----:B------:R-:W-:Y:S01]  /*1320*/  BAR.SYNC.DEFER_BLOCKING 0x0 ;  /* 0x0000000000007b1d */ /* 0x000fe20000010000 */
[----:B------:R-:W-:Y:S01]  /*1330*/  UISETP.NE.AND UP1, UPT, UR8, 0x2, UPT ;  /* 0x000000020800788c */ /* 0x000fe2000bf25270 */
[----:B------:R-:W-:Y:S02]  /*1340*/  ISETP.NE.OR P5, PT, R0, 0x2, !P5 ;  /* 0x000000020000780c */ /* 0x000fe40006fa5670 */
[----:B------:R-:W-:-:S06]  /*1350*/  LOP3.LUT R2, R167, 0x1f, RZ, 0xc0, !PT ;  /* 0x0000001fa7027812 */ /* 0x000fcc00078ec0ff */
[----:B------:R-:W-:Y:S05]  /*1360*/  BRA.U UP1, `(.L_x_17) ;  /* 0x0000001101607547 */ /* 0x000fea000b800000 */
[----:B------:R-:W1:Y:S01]  /*1370*/  LDCU UR13, c[0x0][0x38c] ;  /* 0x00007180ff0d77ac */ /* 0x000e620008000800 */
[----:B------:R-:W2:Y:S01]  /*1380*/  LDC R9, c[0x0][0x370] ;  /* 0x0000dc00ff097b82 */ /* 0x000ea20000000800 */
[----:B------:R-:W-:Y:S01]  /*1390*/  PLOP3.LUT P1, PT, PT, PT, UP2, 0x80, 0x8 ;  /* 0x000000000008781c */ /* 0x000fe20003f2f028 */
[----:B------:R-:W-:Y:S01]  /*13a0*/  HFMA2 R12, -RZ, RZ, 0, 0 ;  /* 0x00000000ff0c7431 */ /* 0x000fe200000001ff */
[----:B------:R-:W-:Y:S01]  /*13b0*/  ISETP.EQ.OR P4, PT, R2, RZ, P5 ;  /* 0x000000ff0200720c */ /* 0x000fe20002f82670 */
[----:B------:R-:W-:Y:S01]  /*13c0*/  IMAD.MOV.U32 R15, RZ, RZ, 0x1 ;  /* 0x00000001ff0f7424 */ /* 0x000fe200078e00ff */
[----:B------:R-:W-:Y:S01]  /*13d0*/  PLOP3.LUT P1, PT, P1, PT, PT, 0x8, 0x80 ;  /* 0x000000000080781c */ /* 0x000fe20000f2e170 */
[----:B------:R-:W-:Y:S01]  /*13e0*/  IMAD.MOV.U32 R14, RZ, RZ, RZ ;  /* 0x000000ffff0e7224 */ /* 0x000fe200078e00ff */
[----:B------:R-:W-:Y:S01]  /*13f0*/  MOV R8, 0x1 ;  /* 0x0000000100087802 */ /* 0x000fe20000000f00 */
[----:B------:R-:W4:Y:S01]  /*1400*/  LDC R0, c[0x0][0x374] ;  /* 0x0000dd00ff007b82 */ /* 0x000f220000000800 */
[----:B------:R-:W-:Y:S01]  /*1410*/  IMAD.MOV.U32 R10, RZ, RZ, RZ ;  /* 0x000000ffff0a7224 */ /* 0x000fe200078e00ff */
[----:B------:R-:W2:Y:S01]  /*1420*/  LDCU.64 UR22, c[0x0][0x348] ;  /* 0x00006900ff1677ac */ /* 0x000ea20008000a00 */
[----:B------:R-:W-:Y:S01]  /*1430*/  UMOV UR6, URZ ;  /* 0x000000ff00067c82 */ /* 0x000fe20008000000 */
[----:B-1----:R-:W-:-:S04]  /*1440*/  UIADD3 UR5, UPT, UPT, UR13, 0x3f, URZ ;  /* 0x0000003f0d057890 */ /* 0x002fc8000fffe0ff */
[----:B------:R-:W-:-:S04]  /*1450*/  USHF.R.S32.HI UR4, URZ, 0x1f, UR5 ;  /* 0x0000001fff047899 */ /* 0x000fc80008011405 */
[----:B------:R-:W-:-:S04]  /*1460*/  ULEA.HI UR4, UR4, UR5, URZ, 0x6 ;  /* 0x0000000504047291 */ /* 0x000fc8000f8f30ff */
[----:B------:R-:W-:Y:S02]  /*1470*/  USHF.R.S32.HI UR15, URZ, 0x6, UR4 ;  /* 0x00000006ff0f7899 */ /* 0x000fe40008011404 */
[----:B------:R-:W-:Y:S02]  /*1480*/  UIADD3 UR4, UPT, UPT, UR13, -0x1, URZ ;  /* 0xffffffff0d047890 */ /* 0x000fe4000fffe0ff */
[----:B------:R-:W-:Y:S02]  /*1490*/  UISETP.LT.U32.AND UP0, UPT, UR15, 0x4, UPT ;  /* 0x000000040f00788c */ /* 0x000fe4000bf01070 */
[----:B------:R-:W-:Y:S02]  /*14a0*/  UISETP.GE.U32.AND UP1, UPT, UR4, -0x7f, UPT ;  /* 0xffffff810400788c */ /* 0x000fe4000bf26070 */
[----:B------:R-:W-:Y:S02]  /*14b0*/  USEL UR14, UR15, 0x4, UP0 ;  /* 0x000000040f0e7887 */ /* 0x000fe40008000000 */
[----:B------:R-:W-:-:S02]  /*14c0*/  UIADD3 UR13, UPT, UPT, UR13, 0x7e, URZ ;  /* 0x0000007e0d0d7890 */ /* 0x000fc4000fffe0ff */
[----:B------:R-:W-:Y:S02]  /*14d0*/  UIADD3 UR5, UPT, UPT, UR14, -0x1, URZ ;  /* 0xffffffff0e057890 */ /* 0x000fe4000fffe0ff */
[----:B------:R-:W-:-:S03]  /*14e0*/  UIADD3 UR7, UPT, UPT, UR15, -UR14, URZ ;  /* 0x8000000e0f077290 */ /* 0x000fc6000fffe0ff */
[----:B------:R-:W-:-:S04]  /*14f0*/  @UP1 UIADD3 UR5, UPT, UPT, UR14, URZ, URZ ;  /* 0x000000ff0e051290 */ /* 0x000fc8000fffe0ff */
[----:B--2---:R-:W-:-:S12]  /*1500*/  UIADD3 UR5, UPT, UPT, UR5, 0x1, URZ ;  /* 0x0000000105057890 */ /* 0x004fd8000fffe0ff */
.L_x_35:
[----:B------:R-:W-:Y:S01]  /*1510*/  UISETP.NE.AND UP0, UPT, UR37, URZ, UPT ;  /* 0x000000ff2500728c */ /* 0x000fe2000bf05270 */
[----:B------:R-:W1:Y:S08]  /*1520*/  S2UR UR37, SR_CgaCtaId ;  /* 0x00000000002579c3 */ /* 0x000e700000008800 */
[----:B------:R-:W-:Y:S05]  /*1530*/  BRA.U UP0, `(.L_x_18) ;  /* 0x0000000100347547 */ /* 0x000fea000b800000 */
[----:B------:R-:W2:Y:S01]  /*1540*/  S2R R2, SR_CgaCtaId ;  /* 0x0000000000027919 */ /* 0x000ea20000008800 */
[----:B------:R-:W-:-:S04]  /*1550*/  MOV R3, 0x400 ;  /* 0x0000040000037802 */ /* 0x000fc80000000f00 */
[----:B--2---:R-:W-:Y:S02]  /*1560*/  LEA R3, R2, R3, 0x18 ;  /* 0x0000000302037211 */ /* 0x004fe400078ec0ff */
[----:B------:R-:W-:-:S03]  /*1570*/  SHF.L.U32 R2, R8, 0x1f, RZ ;  /* 0x0000001f08027819 */ /* 0x000fc600000006ff */
[----:B------:R-:W-:-:S04]  /*1580*/  IMAD R3, R10, 0x8, R3 ;  /* 0x000000080a037824 */ /* 0x000fc800078e0203 */
[----:B------:R-:W2:Y:S02]  /*1590*/  SYNCS.PHASECHK.TRANS64.TRYWAIT P0, [R3+URZ+0xe0], R2 ;  /* 0x0000e002030075a7 */ /* 0x000ea400080011ff */
[----:B--2---:R-:W-:Y:S05]  /*15a0*/  @!P0 BRA `(.L_x_19) ;  /* 0x0000009800888947 */ /* 0x004fea0003800000 */
.L_x_123:
[----:B------:R-:W-:Y:S01]  /*15b0*/  VIADD R10, R10, 0x1 ;  /* 0x000000010a0a7836 */ /* 0x000fe20000000000 */
[----:B------:R2:W-:Y:S04]  /*15c0*/  SYNCS.ARRIVE.TRANS64.A1T0 RZ, [R3+URZ+0xd0], RZ ;  /* 0x0000d0ff03ff79a7 */ /* 0x0005e800081000ff */
[----:B------:R-:W-:-:S04]  /*15d0*/  ISETP.NE.AND P0, PT, R10, 0x2, PT ;  /* 0x000000020a00780c */ /* 0x000fc80003f05270 */
[----:B------:R-:W-:Y:S02]  /*15e0*/  SEL R10, R10, RZ, P0 ;  /* 0x000000ff0a0a7207 */ /* 0x000fe40000000000 */
[----:B--2---:R-:W-:-:S04]  /*15f0*/  SEL R3, RZ, 0x1, P0 ;  /* 0x00000001ff037807 */ /* 0x004fc80000000000 */
[----:B------:R-:W-:-:S07]  /*1600*/  LOP3.LUT R8, R8, R3, RZ, 0x3c, !PT ;  /* 0x0000000308087212 */ /* 0x000fce00078e3cff */
.L_x_18:
[----:B------:R-:W-:Y:S01]  /*1610*/  UMOV UR4, 0x400 ;  /* 0x0000040000047882 */ /* 0x000fe20000000000 */
[----:B------:R-:W-:Y:S01]  /*1620*/  SHF.L.U32 R2, R15, 0x1f, RZ ;  /* 0x0000001f0f027819 */ /* 0x000fe200000006ff */
[----:B-1----:R-:W-:Y:S01]  /*1630*/  ULEA UR4, UR37, UR4, 0x18 ;  /* 0x0000000425047291 */ /* 0x002fe2000f8ec0ff */
[----:B------:R-:W-:Y:S01]  /*1640*/  R2UR UR35, R21 ;  /* 0x00000000152372ca */ /* 0x000fe200000e0000 */
[----:B------:R-:W-:Y:S01]  /*1650*/  UISETP.GE.U32.AND UP0, UPT, UR13, 0x7f, UPT ;  /* 0x0000007f0d00788c */ /* 0x000fe2000bf06070 */
[----:B------:R-:W-:Y:S01]  /*1660*/  R2UR UR11, R20 ;  /* 0x00000000140b72ca */ /* 0x000fe200000e0000 */
[----:B------:R-:W-:Y:S01]  /*1670*/  ULEA UR8, UR6, UR4, 0x3 ;  /* 0x0000000406087291 */ /* 0x000fe2000f8e18ff */
[----:B------:R-:W-:-:S08]  /*1680*/  UMOV UR24, URZ ;  /* 0x000000ff00187c82 */ /* 0x000fd00008000000 */
[----:B------:R1:W2:Y:S01]  /*1690*/  SYNCS.PHASECHK.TRANS64.TRYWAIT P0, [UR8+0x20], R2 ;  /* 0x00002002ff0075a7 */ /* 0x0002a20008001108 */
[----:B------:R-:W-:Y:S02]  /*16a0*/  USHF.L.U32 UR35, UR35, 0x7, URZ ;  /* 0x0000000723237899 */ /* 0x000fe400080006ff */
[----:B------:R-:W-:Y:S01]  /*16b0*/  USHF.L.U32 UR11, UR11, 0x8, URZ ;  /* 0x000000080b0b7899 */ /* 0x000fe200080006ff */
[----:B------:R-:W-:Y:S11]  /*16c0*/  BRA.U !UP0, `(.L_x_20) ;  /* 0x0000000108a87547 */ /* 0x000ff6000b800000 */
[----:B------:R-:W-:Y:S01]  /*16d0*/  UMOV UR16, URZ ;  /* 0x000000ff00107c82 */ /* 0x000fe20008000000 */
[----:B------:R-:W-:-:S05]  /*16e0*/  UMOV UR17, UR6 ;  /* 0x0000000600117c82 */ /* 0x000fca0008000000 */
.L_x_25:
[----:B-1----:R-:W-:Y:S01]  /*16f0*/  ULEA UR33, UR17, UR4, 0x3 ;  /* 0x0000000411217291 */ /* 0x002fe2000f8e18ff */
[----:B--2---:R-:W-:Y:S01]  /*1700*/  @!P5 MOV R3, 0x6000 ;  /* 0x000060000003d802 */ /* 0x004fe20000000f00 */
[----:B--2---:R-:W-:Y:S10]  /*1710*/  @P0 BRA `(.L_x_21) ;  /* 0x00000000000c0947 */ /* 0x004ff40003800000 */
[----:B------:R-:W-:-:S04]  /*1720*/  SHF.L.U32 R5, R15, 0x1f, RZ ;  /* 0x0000001f0f057819 */ /* 0x000fc800000006ff */
[----:B------:R-:W2:Y:S02]  /*1730*/  SYNCS.PHASECHK.TRANS64.TRYWAIT P0, [UR33+0x20], R5 ;  /* 0x00002005ff0075a7 */ /* 0x000ea40008001121 */
[----:B--2---:R-:W-:Y:S05]  /*1740*/  @!P0 BRA `(.L_x_22) ;  /* 0x0000009800348947 */ /* 0x004fea0003800000 */
.L_x_21:
[----:B------:R2:W-:Y:S01]  /*1750*/  @!P5 SYNCS.ARRIVE.TRANS64 RZ, [UR33], R3 ;  /* 0x00000003ffffd9a7 */ /* 0x0005e20008000021 */
[----:B------:R-:W-:Y:S04]  /*1760*/  BSSY.RECONVERGENT B0, `(.L_x_23) ;  /* 0x0000003000007945 */ /* 0x000fe80003800200 */
[----:B------:R-:W-:Y:S05]  /*1770*/  @P4 BRA `(.L_x_24) ;  /* 0x0000000000044947 */ /* 0x000fea0003800000 */
[----:B------:R-:W-:Y:S05]  /*1780*/  BPT.TRAP 0x1 ;  /* 0x000000040000795c */ /* 0x000fea0000300000 */
.L_x_24:
[----:B------:R-:W-:Y:S05]  /*1790*/  BSYNC.RECONVERGENT B0 ;  /* 0x0000000000007941 */ /* 0x000fea0003800200 */
.L_x_23:
[----:B------:R-:W-:Y:S02]  /*17a0*/  UIADD3 UR6, UPT, UPT, UR17, 0x1, URZ ;  /* 0x0000000111067890 */ /* 0x000fe4000fffe0ff */
[----:B------:R-:W-:Y:S02]  /*17b0*/  ULEA UR32, UR17, UR4, 0xd ;  /* 0x0000000411207291 */ /* 0x000fe4000f8e68ff */
[----:B------:R-:W-:Y:S02]  /*17c0*/  UISETP.NE.AND UP0, UPT, UR6, 0x4, UPT ;  /* 0x000000040600788c */ /* 0x000fe4000bf05270 */
[----:B------:R-:W-:Y:S02]  /*17d0*/  UIADD3 UR26, UP1, UPT, UR22, 0x80, URZ ;  /* 0x00000080161a7890 */ /* 0x000fe4000ff3e0ff */
[----:B------:R-:W-:Y:S02]  /*17e0*/  USEL UR9, URZ, 0x1, UP0 ;  /* 0x00000001ff097887 */ /* 0x000fe40008000000 */
[----:B------:R-:W-:-:S02]  /*17f0*/  USEL UR6, UR6, URZ, UP0 ;  /* 0x000000ff06067287 */ /* 0x000fc40008000000 */
[----:B------:R-:W-:Y:S02]  /*1800*/  UIADD3 UR20, UP0, UPT, UR22, 0x180, URZ ;  /* 0x0000018016147890 */ /* 0x000fe4000ff1e0ff */
[----:B------:R-:W-:Y:S01]  /*1810*/  ULEA UR8, UR6, UR4, 0x3 ;  /* 0x0000000406087291 */ /* 0x000fe2000f8e18ff */
[----:B------:R-:W-:Y:S01]  /*1820*/  LOP3.LUT R15, R15, UR9, RZ, 0x3c, !PT ;  /* 0x000000090f0f7c12 */ /* 0x000fe2000f8e3cff */
[----:B------:R-:W-:Y:S02]  /*1830*/  USHF.L.U32 UR34, UR16, 0x6, URZ ;  /* 0x0000000610227899 */ /* 0x000fe400080006ff */
[----:B------:R-:W-:Y:S01]  /*1840*/  UIADD3.X UR27, UPT, UPT, URZ, UR23, URZ, UP1, !UPT ;  /* 0x00000017ff1b7290 */ /* 0x000fe20008ffe4ff */
[----:B-1----:R-:W-:Y:S01]  /*1850*/  SHF.L.U32 R2, R15, 0x1f, RZ ;  /* 0x0000001f0f027819 */ /* 0x002fe200000006ff */
[----:B------:R-:W-:Y:S02]  /*1860*/  UIADD3 UR32, UPT, UPT, UR32, 0xc400, URZ ;  /* 0x0000c40020207890 */ /* 0x000fe4000fffe0ff */
[----:B------:R-:W-:Y:S01]  /*1870*/  UIADD3.X UR21, UPT, UPT, URZ, UR23, URZ, UP0, !UPT ;  /* 0x00000017ff157290 */ /* 0x000fe200087fe4ff */
[----:B------:R1:W1:Y:S01]  /*1880*/  SYNCS.PHASECHK.TRANS64.TRYWAIT P0, [UR8+0x20], R2 ;  /* 0x00002002ff0075a7 */ /* 0x0002620008001108 */
[----:B------:R-:W-:Y:S01]  /*1890*/  ULEA UR8, UR17, UR4, 0xe ;  /* 0x0000000411087291 */ /* 0x000fe2000f8e70ff */
[----:B------:R-:W-:Y:S01]  /*18a0*/  UMOV UR18, 0x0 ;  /* 0x0000000000127882 */ /* 0x000fe20000000000 */
[----:B------:R-:W-:-:S02]  /*18b0*/  UMOV UR19, 0x10000000 ;  /* 0x1000000000137882 */ /* 0x000fc40000000000 */
[----:B------:R-:W-:Y:S01]  /*18c0*/  UIADD3 UR8, UPT, UPT, UR8, 0x14400, URZ ;  /* 0x0001440008087890 */ /* 0x000fe2000fffe0ff */
[----:B------:R1:W-:Y:S01]  /*18d0*/  UTMALDG.3D [UR32], [UR26], desc[UR18] ;  /* 0x000012201a0075b4 */ /* 0x0003e20008011000 */
[----:B------:R-:W-:Y:S01]  /*18e0*/  UMOV UR12, UR36 ;  /* 0x00000024000c7c82 */ /* 0x000fe20008000000 */
[----:B------:R-:W-:Y:S01]  /*18f0*/  UMOV UR9, UR33 ;  /* 0x0000002100097c82 */ /* 0x000fe20008000000 */
[----:B------:R-:W-:Y:S01]  /*1900*/  UMOV UR10, UR34 ;  /* 0x00000022000a7c82 */ /* 0x000fe20008000000 */
[----:B------:R-:W-:Y:S01]  /*1910*/  UIADD3 UR16, UPT, UPT, UR16, 0x1, URZ ;  /* 0x0000000110107890 */ /* 0x000fe2000fffe0ff */
[----:B------:R-:W-:Y:S01]  /*1920*/  UMOV UR24, UR5 ;  /* 0x0000000500187c82 */ /* 0x000fe20008000000 */
[----:B------:R-:W-:Y:S02]  /*1930*/  UMOV UR17, UR6 ;  /* 0x0000000600117c82 */ /* 0x000fe40008000000 */
[----:B------:R1:W-:Y:S01]  /*1940*/  UTMALDG.3D [UR8], [UR20], desc[UR18] ;  /* 0x00001208140075b4 */ /* 0x0003e20008011000 */
[----:B------:R-:W-:-:S09]  /*1950*/  UISETP.NE.AND UP0, UPT, UR16, UR5, UPT ;  /* 0x000000051000728c */ /* 0x000fd2000bf05270 */
[----:B------:R-:W-:Y:S05]  /*1960*/  BRA.U UP0, `(.L_x_25) ;  /* 0xfffffffd00607547 */ /* 0x000fea000b83ffff */
.L_x_20:
[----:B-1----:R-:W-:Y:S01]  /*1970*/  ULEA UR8, UR6, UR4, 0x3 ;  /* 0x0000000406087291 */ /* 0x002fe2000f8e18ff */
[----:B------:R-:W-:Y:S01]  /*1980*/  SHF.L.U32 R2, R15, 0x1f, RZ ;  /* 0x0000001f0f027819 */ /* 0x000fe200000006ff */
[----:B------:R-:W-:Y:S01]  /*1990*/  @!P1 SYNCS.ARRIVE.TRANS64.A1T0 RZ, [UR4+0x88], RZ ;  /* 0x000088ffffff99a7 */ /* 0x000fe20008100004 */
[----:B------:R-:W-:-:S06]  /*19a0*/  UISETP.GT.AND UP0, UPT, UR15, UR14, UPT ;  /* 0x0000000e0f00728c */ /* 0x000fcc000bf04270 */
[----:B--2---:R1:W2:Y:S03]  /*19b0*/  SYNCS.PHASECHK.TRANS64.TRYWAIT P0, [UR8+0x20], R2 ;  /* 0x00002002ff0075a7 */ /* 0x0042a60008001108 */
[----:B------:R-:W-:Y:S05]  /*19c0*/  BRA.U !UP0, `(.L_x_26) ;  /* 0x0000000108ac7547 */ /* 0x000fea000b800000 */
[----:B------:R-:W-:Y:S01]  /*19d0*/  UIADD3 UR21, UPT, UPT, UR7, UR24, URZ ;  /* 0x0000001807157290 */ /* 0x000fe2000fffe0ff */
[----:B------:R-:W-:-:S11]  /*19e0*/  UMOV UR25, UR6 ;  /* 0x0000000600197c82 */ /* 0x000fd60008000000 */
.L_x_31:
[----:B-1----:R-:W-:Y:S01]  /*19f0*/  ULEA UR17, UR25, UR4, 0x3 ;  /* 0x0000000419117291 */ /* 0x002fe2000f8e18ff */
[----:B--2---:R-:W-:Y:S01]  /*1a00*/  @!P5 MOV R3, 0x6000 ;  /* 0x000060000003d802 */ /* 0x004fe20000000f00 */
[----:B--2---:R-:W-:Y:S10]  /*1a10*/  @P0 BRA `(.L_x_27) ;  /* 0x00000000000c0947 */ /* 0x004ff40003800000 */
[----:B------:R-:W-:-:S04]  /*1a20*/  SHF.L.U32 R5, R15, 0x1f, RZ ;  /* 0x0000001f0f057819 */ /* 0x000fc800000006ff */
[----:B------:R-:W2:Y:S02]  /*1a30*/  SYNCS.PHASECHK.TRANS64.TRYWAIT P0, [UR17+0x20], R5 ;  /* 0x00002005ff0075a7 */ /* 0x000ea40008001111 */
[----:B--2---:R-:W-:Y:S05]  /*1a40*/  @!P0 BRA `(.L_x_28) ;  /* 0x00000094008c8947 */ /* 0x004fea0003800000 */
.L_x_27:
[----:B------:R2:W-:Y:S01]  /*1a50*/  @!P5 SYNCS.ARRIVE.TRANS64 RZ, [UR17], R3 ;  /* 0x00000003ffffd9a7 */ /* 0x0005e20008000011 */
[----:B------:R-:W-:Y:S04]  /*1a60*/  BSSY.RECONVERGENT B0, `(.L_x_29) ;  /* 0x0000003000007945 */ /* 0x000fe80003800200 */
[----:B------:R-:W-:Y:S05]  /*1a70*/  @P4 BRA `(.L_x_30) ;  /* 0x0000000000044947 */ /* 0x000fea0003800000 */
[----:B------:R-:W-:Y:S05]  /*1a80*/  BPT.TRAP 0x1 ;  /* 0x000000040000795c */ /* 0x000fea0000300000 */
.L_x_30:
[----:B------:R-:W-:Y:S05]  /*1a90*/  BSYNC.RECONVERGENT B0 ;  /* 0x0000000000007941 */ /* 0x000fea0003800200 */
.L_x_29:
        /* <DEDUP_REMOVED lines=10> */
[----:B------:R-:W-:Y:S01]  /*1b40*/  UIADD3 UR16, UPT, UPT, UR16, 0xc400, URZ ;  /* 0x0000c40010107890 */ /* 0x000fe2000fffe0ff */
[----:B-1----:R-:W-:Y:S01]  /*1b50*/  SHF.L.U32 R2, R15, 0x1f, RZ ;  /* 0x0000001f0f027819 */ /* 0x002fe200000006ff */
[----:B------:R-:W-:Y:S02]  /*1b60*/  UIADD3.X UR31, UPT, UPT, URZ, UR23, URZ, UP1, !UPT ;  /* 0x00000017ff1f7290 */ /* 0x000fe40008ffe4ff */
[----:B------:R-:W-:Y:S01]  /*1b70*/  UIADD3.X UR29, UPT, UPT, URZ, UR23, URZ, UP0, !UPT ;  /* 0x00000017ff1d7290 */ /* 0x000fe200087fe4ff */
[----:B------:R1:W1:Y:S01]  /*1b80*/  SYNCS.PHASECHK.TRANS64.TRYWAIT P0, [UR8+0x20], R2 ;  /* 0x00002002ff0075a7 */ /* 0x0002620008001108 */
[----:B------:R-:W-:Y:S01]  /*1b90*/  ULEA UR8, UR25, UR4, 0xe ;  /* 0x0000000419087291 */ /* 0x000fe2000f8e70ff */
[----:B------:R-:W-:Y:S01]  /*1ba0*/  UMOV UR26, 0x0 ;  /* 0x00000000001a7882 */ /* 0x000fe20000000000 */
[----:B------:R-:W-:-:S02]  /*1bb0*/  UMOV UR27, 0x10000000 ;  /* 0x10000000001b7882 */ /* 0x000fc40000000000 */
[----:B------:R-:W-:Y:S01]  /*1bc0*/  UIADD3 UR8, UPT, UPT, UR8, 0x14400, URZ ;  /* 0x0001440008087890 */ /* 0x000fe2000fffe0ff */
[----:B------:R-:W-:Y:S01]  /*1bd0*/  UMOV UR19, UR35 ;  /* 0x0000002300137c82 */ /* 0x000fe20008000000 */
[----:B------:R-:W-:Y:S01]  /*1be0*/  UMOV UR20, UR36 ;  /* 0x0000002400147c82 */ /* 0x000fe20008000000 */
[----:B------:R-:W-:Y:S01]  /*1bf0*/  UMOV UR12, UR36 ;  /* 0x00000024000c7c82 */ /* 0x000fe20008000000 */
[----:B------:R-:W-:Y:S01]  /*1c00*/  UMOV UR9, UR17 ;  /* 0x0000001100097c82 */ /* 0x000fe20008000000 */
[----:B------:R-:W-:Y:S01]  /*1c10*/  UMOV UR10, UR18 ;  /* 0x00000012000a7c82 */ /* 0x000fe20008000000 */
[----:B------:R1:W-:Y:S01]  /*1c20*/  UTMALDG.3D [UR16], [UR30], desc[UR26] ;  /* 0x00001a101e0075b4 */ /* 0x0003e20008011000 */
[----:B------:R-:W-:Y:S01]  /*1c30*/  UIADD3 UR24, UPT, UPT, UR24, 0x1, URZ ;  /* 0x0000000118187890 */ /* 0x000fe2000fffe0ff */
[----:B------:R-:W-:-:S03]  /*1c40*/  UMOV UR25, UR6 ;  /* 0x0000000600197c82 */ /* 0x000fc60008000000 */
[----:B------:R-:W-:Y:S01]  /*1c50*/  UISETP.NE.AND UP0, UPT, UR24, UR21, UPT ;  /* 0x000000151800728c */ /* 0x000fe2000bf05270 */
[----:B------:R1:W-:Y:S08]  /*1c60*/  UTMALDG.3D [UR8], [UR28], desc[UR26] ;  /* 0x00001a081c0075b4 */ /* 0x0003f00008011000 */
[----:B------:R-:W-:Y:S05]  /*1c70*/  BRA.U UP0, `(.L_x_31) ;  /* 0xfffffffd005c7547 */ /* 0x000fea000b83ffff */
.L_x_26:
[----:B-1----:R-:W-:Y:S01]  /*1c80*/  LEA R2, R14, UR4, 0x3 ;  /* 0x000000040e027c11 */ /* 0x002fe2000f8e18ff */
[----:B------:R-:W-:Y:S01]  /*1c90*/  NOP ;  /* 0x0000000000007918 */ /* 0x000fe20000000000 */
[----:B--2---:R-:W-:Y:S02]  /*1ca0*/  SHF.L.U32 R3, R12, 0x1f, RZ ;  /* 0x0000001f0c037819 */ /* 0x004fe400000006ff */
[----:B------:R-:W-:Y:S02]  /*1cb0*/  LEA R4, R14, UR4, 0x4 ;  /* 0x000000040e047c11 */ /* 0x000fe4000f8e20ff */
[----:B------:R-:W1:Y:S02]  /*1cc0*/  SYNCS.PHASECHK.TRANS64.TRYWAIT P0, [R2+URZ+0x90], R3 ;  /* 0x00009003020075a7 */ /* 0x000e6400080011ff */
[----:B-1----:R-:W-:Y:S05]  /*1cd0*/  @!P0 BRA `(.L_x_32) ;  /* 0x0000009400008947 */ /* 0x002fea0003800000 */
.L_x_126:
[----:B------:R-:W2:Y:S01]  /*1ce0*/  LDS.128 R4, [R4+0x100] ;  /* 0x0001000004047984 */ /* 0x000ea20000000c00 */
[----:B---3--:R-:W-:Y:S01]  /*1cf0*/  ISETP.GE.AND P0, PT, R72, 0x1, PT ;  /* 0x000000014800780c */ /* 0x008fe20003f06270 */
[----:B-1----:R-:W-:Y:S01]  /*1d00*/  VIADD R2, R2, 0xa0 ;  /* 0x000000a002027836 */ /* 0x002fe20000000000 */
[----:B------:R-:W-:Y:S01]  /*1d10*/  @!PT LDS RZ, [RZ] ;  /* 0x00000000fffff984 */ /* 0x000fe20000000800 */
[----:B------:R-:W-:Y:S01]  /*1d20*/  @!PT LDS RZ, [RZ] ;  /* 0x00000000fffff984 */ /* 0x000fe20000000800 */
[----:B------:R-:W-:Y:S01]  /*1d30*/  @!PT LDS RZ, [RZ] ;  /* 0x00000000fffff984 */ /* 0x000fe20000000800 */
[----:B------:R-:W-:Y:S01]  /*1d40*/  @!PT LDS RZ, [RZ] ;  /* 0x00000000fffff984 */ /* 0x000fe20000000800 */
[----:B------:R1:W-:Y:S06]  /*1d50*/  MEMBAR.ALL.CTA ;  /* 0x0000000000007992 */ /* 0x0003ec0000008000 */
[----:B-1----:R-:W1:Y:S01]  /*1d60*/  FENCE.VIEW.ASYNC.S ;  /* 0x00000000000073c6 */ /* 0x002e620000000000 */
[----:B------:R-:W-:-:S04]  /*1d70*/  PRMT R2, RZ, 0x654, R2 ;  /* 0x00000654ff027816 */ /* 0x000fc80000000002 */
[----:B-1----:R1:W-:Y:S01]  /*1d80*/  SYNCS.ARRIVE.TRANS64.RED.A1T0 RZ, [R2+URZ], RZ ;  /* 0x000000ff02ff79a7 */ /* 0x0023e200081004ff */
[----:B--2---:R-:W-:-:S13]  /*1d90*/  LOP3.LUT P2, RZ, R6, 0x1, RZ, 0xc0, !PT ;  /* 0x0000000106ff7812 */ /* 0x004fda000784c0ff */
[----:B------:R-:W-:Y:S01]  /*1da0*/  @P2 SHF.R.U32.HI R3, RZ, 0x10, R5 ;  /* 0x00000010ff032819 */ /* 0x000fe20000011605 */
[----:B------:R-:W-:Y:S01]  /*1db0*/  VOTEU.ANY UP0, P2 ;  /* 0x0000000000ff7886 */ /* 0x000fe20001000100 */
[----:B------:R-:W-:Y:S02]  /*1dc0*/  @P2 MOV R13, R4 ;  /* 0x00000004000d2202 */ /* 0x000fe40000000f00 */
[----:B------:R-:W-:Y:S02]  /*1dd0*/  @P2 R2UR.BROADCAST UR8, R3 ;  /* 0x00000000030822ca */ /* 0x000fe400008e0000 */
[----:B------:R-:W-:-:S11]  /*1de0*/  @P2 LOP3.LUT R11, R5, 0xffff, RZ, 0xc0, !PT ;  /* 0x0000ffff050b2812 */ /* 0x000fd600078ec0ff */
[----:B------:R-:W-:Y:S01]  /*1df0*/  @UP0 UMOV UR36, UR8 ;  /* 0x0000000800240c82 */ /* 0x000fe20008000000 */
[----:B-1----:R-:W-:Y:S05]  /*1e00*/  @!P0 BRA `(.L_x_33) ;  /* 0x0000000000b88947 */ /* 0x002fea0003800000 */
[----:B------:R-:W4:Y:S01]  /*1e10*/  LDC.64 R4, c[0x0][0xb18] ;  /* 0x0002c600ff047b82 */ /* 0x000f220000000a00 */
[----:B------:R-:W-:-:S07]  /*1e20*/  ISETP.NE.AND P3, PT, R72, 0x1, PT ;  /* 0x000000014800780c */ /* 0x000fce0003f65270 */
[----:B------:R-:W1:Y:S08]  /*1e30*/  LDC.64 R6, c[0x0][0xb10] ;  /* 0x0002c400ff067b82 */ /* 0x000e700000000a00 */
[----:B------:R-:W2:Y:S08]  /*1e40*/  LDC R16, c[0x0][0xb20] ;  /* 0x0002c800ff107b82 */ /* 0x000eb00000000800 */
[----:B------:R-:W3:Y:S01]  /*1e50*/  LDC R18, c[0x0][0xb0c] ;  /* 0x0002c300ff127b82 */ /* 0x000ee20000000800 */
[----:B----4-:R-:W-:Y:S01]  /*1e60*/  IMAD.HI.U32 R17, R0, R5, RZ ;  /* 0x0000000500117227 */ /* 0x010fe200078e00ff */
[----:B------:R-:W-:-:S03]  /*1e70*/  ISETP.NE.AND P0, PT, R4, 0x1, PT ;  /* 0x000000010400780c */ /* 0x000fc60003f05270 */
[----:B------:R-:W-:-:S03]  /*1e80*/  IMAD.HI.U32 R5, R11, R5, RZ ;  /* 0x000000050b057227 */ /* 0x000fc600078e00ff */
[----:B------:R-:W4:Y:S01]  /*1e90*/  LDC.64 R2, c[0x0][0xb28] ;  /* 0x0002ca00ff027b82 */ /* 0x000f220000000a00 */
[----:B-1----:R-:W-:-:S04]  /*1ea0*/  IMAD.HI.U32 R20, R9, R6, RZ ;  /* 0x0000000609147227 */ /* 0x002fc800078e00ff */
[----:B------:R-:W-:Y:S01]  /*1eb0*/  IMAD.HI.U32 R22, R13, R6, RZ ;  /* 0x000000060d167227 */ /* 0x000fe200078e00ff */
[----:B------:R-:W-:Y:S02]  /*1ec0*/  SHF.R.U32.HI R20, RZ, R7, R20 ;  /* 0x00000007ff147219 */ /* 0x000fe40000011614 */
[-C--:B--2---:R-:W-:Y:S02]  /*1ed0*/  SHF.R.U32.HI R17, RZ, R16.reuse, R17 ;  /* 0x00000010ff117219 */ /* 0x084fe40000011611 */
[----:B------:R-:W-:Y:S02]  /*1ee0*/  SHF.R.U32.HI R16, RZ, R16, R5 ;  /* 0x00000010ff107219 */ /* 0x000fe40000011605 */
[----:B------:R-:W-:Y:S02]  /*1ef0*/  SEL R17, R0, R17, !P0 ;  /* 0x0000001100117207 */ /* 0x000fe40004000000 */
[----:B------:R-:W-:Y:S02]  /*1f00*/  SHF.R.U32.HI R22, RZ, R7, R22 ;  /* 0x00000007ff167219 */ /* 0x000fe40000011616 */
[----:B---3--:R-:W-:-:S02]  /*1f10*/  ISETP.NE.AND P1, PT, R18, 0x1, PT ;  /* 0x000000011200780c */ /* 0x008fc40003f25270 */
[----:B------:R-:W-:Y:S02]  /*1f20*/  SEL R5, R11, R16, !P0 ;  /* 0x000000100b057207 */ /* 0x000fe40004000000 */
[----:B------:R-:W-:Y:S02]  /*1f30*/  SEL R19, R9, R20, !P1 ;  /* 0x0000001409137207 */ /* 0x000fe40004800000 */
[----:B------:R-:W-:Y:S01]  /*1f40*/  SEL R7, R13, R22, !P1 ;  /* 0x000000160d077207 */ /* 0x000fe20004800000 */
[----:B----4-:R-:W-:-:S04]  /*1f50*/  IMAD.HI.U32 R20, R17, R2, RZ ;  /* 0x0000000211147227 */ /* 0x010fc800078e00ff */
[----:B------:R-:W-:Y:S01]  /*1f60*/  IMAD.HI.U32 R6, R19, R2, RZ ;  /* 0x0000000213067227 */ /* 0x000fe200078e00ff */
[----:B------:R-:W-:-:S04]  /*1f70*/  @P3 SHF.R.U32.HI R17, RZ, R3, R20 ;  /* 0x00000003ff113219 */ /* 0x000fc80000011614 */
        /* <DEDUP_REMOVED lines=8> */
[----:B------:R-:W-:-:S04]  /*2000*/  @!P0 IMAD.HI.U32 R16, R7, R2, RZ ;  /* 0x0000000207108227 */ /* 0x000fc800078e00ff */
[----:B------:R-:W-:Y:S01]  /*2010*/  IMAD.MOV R2, RZ, RZ, -R6 ;  /* 0x000000ffff027224 */ /* 0x000fe200078e0a06 */
[----:B------:R-:W-:-:S03]  /*2020*/  @!P0 SHF.R.U32.HI R16, RZ, R3, R16 ;  /* 0x00000003ff108219 */ /* 0x000fc60000011610 */
[----:B------:R-:W-:Y:S01]  /*2030*/  IMAD R2, R72, R2, R5 ;  /* 0x0000000248027224 */ /* 0x000fe200078e0205 */
[----:B------:R-:W-:Y:S02]  /*2040*/  @!P0 SEL R3, R7, R16, !P3 ;  /* 0x0000001007038207 */ /* 0x000fe40005800000 */
[----:B------:R-:W-:-:S03]  /*2050*/  IADD3 R16, PT, PT, -R5, RZ, RZ ;  /* 0x000000ff05107210 */ /* 0x000fc60007ffe1ff */
[--C-:B------:R-:W-:Y:S02]  /*2060*/  @!P0 IMAD.IADD R6, R6, 0x1, -R3.reuse ;  /* 0x0000000106068824 */ /* 0x100fe400078e0a03 */
[----:B------:R-:W-:Y:S01]  /*2070*/  @!P0 IMAD R3, R2, R19, R3 ;  /* 0x0000001302038224 */ /* 0x000fe200078e0203 */
[----:B------:R-:W-:Y:S01]  /*2080*/  IADD3 R2, PT, PT, -R7, RZ, RZ ;  /* 0x000000ff07027210 */ /* 0x000fe20007ffe1ff */
[----:B------:R-:W-:Y:S02]  /*2090*/  @!P0 IMAD R5, R72, R6, R7 ;  /* 0x0000000648058224 */ /* 0x000fe400078e0207 */
[----:B------:R-:W-:Y:S02]  /*20a0*/  IMAD R11, R4, R16, R11 ;  /* 0x00000010040b7224 */ /* 0x000fe400078e020b */
[----:B------:R-:W-:Y:S02]  /*20b0*/  @!P0 IMAD.MOV.U32 R7, RZ, RZ, R3 ;  /* 0x000000ffff078224 */ /* 0x000fe400078e0003 */
[----:B------:R-:W-:-:S02]  /*20c0*/  IMAD R2, R18, R2, R13 ;  /* 0x0000000212027224 */ /* 0x000fc400078e020d */
[----:B------:R-:W-:Y:S02]  /*20d0*/  IMAD R11, R5, R4, R11 ;  /* 0x00000004050b7224 */ /* 0x000fe400078e020b */
[----:B------:R-:W-:Y:S02]  /*20e0*/  IMAD R13, R7, R18, R2 ;  /* 0x00000012070d7224 */ /* 0x000fe400078e0202 */
.L_x_33:
[----:B------:R-:W1:Y:S02]  /*20f0*/  LDCU UR8, c[0x0][0xb30] ;  /* 0x00016600ff0877ac */ /* 0x000e640008000800 */
[----:B-1----:R-:W-:-:S09]  /*2100*/  UISETP.NE.AND UP0, UPT, UR8, 0x1, UPT ;  /* 0x000000010800788c */ /* 0x002fd2000bf05270 */
[----:B------:R-:W-:Y:S05]  /*2110*/  BRA.U UP0, `(.L_x_34) ;  /* 0x0000000100407547 */ /* 0x000fea000b800000 */
[----:B------:R-:W1:Y:S08]  /*2120*/  LDC.64 R4, c[0x0][0xb10] ;  /* 0x0002c400ff047b82 */ /* 0x000e700000000a00 */
[----:B------:R-:W2:Y:S08]  /*2130*/  LDC.64 R2, c[0x0][0xb18] ;  /* 0x0002c600ff027b82 */ /* 0x000eb00000000a00 */
[----:B------:R-:W3:Y:S08]  /*2140*/  LDC R6, c[0x0][0xb20] ;  /* 0x0002c800ff067b82 */ /* 0x000ef00000000800 */
[----:B------:R-:W4:Y:S01]  /*2150*/  LDC R16, c[0x0][0xb0c] ;  /* 0x0002c300ff107b82 */ /* 0x000f220000000800 */
[----:B-1----:R-:W-:-:S05]  /*2160*/  IMAD.HI.U32 R4, R13, R4, RZ ;  /* 0x000000040d047227 */ /* 0x002fca00078e00ff */
[----:B------:R-:W-:Y:S01]  /*2170*/  SHF.R.U32.HI R4, RZ, R5, R4 ;  /* 0x00000005ff047219 */ /* 0x000fe20000011604 */
[----:B--2---:R-:W-:Y:S01]  /*2180*/  IMAD.HI.U32 R3, R11, R3, RZ ;  /* 0x000000030b037227 */ /* 0x004fe200078e00ff */
[----:B------:R-:W-:-:S04]  /*2190*/  ISETP.NE.AND P0, PT, R2, 0x1, PT ;  /* 0x000000010200780c */ /* 0x000fc80003f05270 */
[----:B---3--:R-:W-:-:S04]  /*21a0*/  SHF.R.U32.HI R6, RZ, R6, R3 ;  /* 0x00000006ff067219 */ /* 0x008fc80000011603 */
[----:B------:R-:W-:Y:S02]  /*21b0*/  SEL R3, R11, R6, !P0 ;  /* 0x000000060b037207 */ /* 0x000fe40004000000 */
[----:B----4-:R-:W-:-:S04]  /*21c0*/  ISETP.NE.AND P1, PT, R16, 0x1, PT ;  /* 0x000000011000780c */ /* 0x010fc80003f25270 */
[----:B------:R-:W-:-:S05]  /*21d0*/  SEL R4, R13, R4, !P1 ;  /* 0x000000040d047207 */ /* 0x000fca0004800000 */
[----:B------:R-:W-:Y:S02]  /*21e0*/  IMAD.IADD R5, R3, 0x1, -R4 ;  /* 0x0000000103057824 */ /* 0x000fe400078e0a04 */
[----:B------:R-:W-:Y:S02]  /*21f0*/  IMAD.IADD R3, R4, 0x1, -R3 ;  /* 0x0000000104037824 */ /* 0x000fe400078e0a03 */
[----:B------:R-:W-:Y:S02]  /*2200*/  IMAD R13, R5, R16, R13 ;  /* 0x00000010050d7224 */ /* 0x000fe400078e020d */
[----:B------:R-:W-:-:S07]  /*2210*/  IMAD R11, R3, R2, R11 ;  /* 0x00000002030b7224 */ /* 0x000fce00078e020b */
.L_x_34:
[----:B------:R-:W-:Y:S01]  /*2220*/  VIADD R14, R14, 0x1 ;  /* 0x000000010e0e7836 */ /* 0x000fe20000000000 */
[----:B------:R-:W-:Y:S01]  /*2230*/  PLOP3.LUT P1, PT, PT, PT, PT, 0x80, 0x8 ;  /* 0x000000000008781c */ /* 0x000fe20003f2f070 */
[----:B------:R-:W-:Y:S02]  /*2240*/  IMAD.IADD R21, R13, 0x1, R152 ;  /* 0x000000010d157824 */ /* 0x000fe400078e0298 */
[----:B------:R-:W-:Y:S01]  /*2250*/  IMAD.IADD R20, R11, 0x1, R150 ;  /* 0x000000010b147824 */ /* 0x000fe200078e0296 */
[----:B------:R-:W-:-:S04]  /*2260*/  ISETP.NE.AND P0, PT, R14, 0x2, PT ;  /* 0x000000020e00780c */ /* 0x000fc80003f05270 */
[----:B------:R-:W-:Y:S02]  /*2270*/  SEL R3, RZ, 0x1, P0 ;  /* 0x00000001ff037807 */ /* 0x000fe40000000000 */
[----:B------:R-:W-:Y:S02]  /*2280*/  SEL R14, R14, RZ, P0 ;  /* 0x000000ff0e0e7207 */ /* 0x000fe40000000000 */
[----:B------:R-:W-:Y:S01]  /*2290*/  LOP3.LUT R12, R12, R3, RZ, 0x3c, !PT ;  /* 0x000000030c0c7212 */ /* 0x000fe200078e3cff */
[----:B------:R-:W-:Y:S06]  /*22a0*/  @P2 BRA `(.L_x_35) ;  /* 0xfffffff000982947 */ /* 0x000fec000383ffff */
[----:B------:R-:W-:Y:S01]  /*22b0*/  UIADD3 UR4, UPT, UPT, UR4, 0x20, URZ ;  /* 0x0000002004047890 */ /* 0x000fe2000fffe0ff */
[----:B------:R-:W-:-:S03]  /*22c0*/  SHF.L.U32 R3, R15, 0x1f, RZ ;  /* 0x0000001f0f037819 */ /* 0x000fc600000006ff */
[----:B------:R-:W-:-:S09]  /*22d0*/  ULEA UR5, UR6, UR4, 0x3 ;  /* 0x0000000406057291 */ /* 0x000fd2000f8e18ff */
[----:B------:R-:W1:Y:S02]  /*22e0*/  SYNCS.PHASECHK.TRANS64.TRYWAIT P0, [UR5], R3 ;  /* 0x00000003ff0075a7 */ /* 0x000e640008001105 */
[----:B-1----:R-:W-:Y:S05]  /*22f0*/  @!P0 BRA `(.L_x_36) ;  /* 0x0000008c008c8947 */ /* 0x002fea0003800000 */
.L_x_128:
[----:B------:R-:W-:-:S04]  /*2300*/  UIADD3 UR6, UPT, UPT, UR6, 0x1, URZ ;  /* 0x0000000106067890 */ /* 0x000fc8000fffe0ff */
[----:B------:R-:W-:-:S04]  /*2310*/  UISETP.NE.AND UP0, UPT, UR6, 0x4, UPT ;  /* 0x000000040600788c */ /* 0x000fc8000bf05270 */
[----:B------:R-:W-:Y:S02]  /*2320*/  USEL UR7, URZ, 0x1, UP0 ;  /* 0x00000001ff077887 */ /* 0x000fe40008000000 */
[----:B------:R-:W-:-:S04]  /*2330*/  USEL UR6, UR6, URZ, UP0 ;  /* 0x000000ff06067287 */ /* 0x000fc80008000000 */
[----:B------:R-:W-:Y:S01]  /*2340*/  ULEA UR5, UR6, UR4, 0x3 ;  /* 0x0000000406057291 */ /* 0x000fe2000f8e18ff */
[----:B------:R-:W-:-:S04]  /*2350*/  LOP3.LUT R2, R15, UR7, RZ, 0x3c, !PT ;  /* 0x000000070f027c12 */ /* 0x000fc8000f8e3cff */
[----:B-1----:R-:W-:-:S04]  /*2360*/  SHF.L.U32 R3, R2, 0x1f, RZ ;  /* 0x0000001f02037819 */ /* 0x002fc800000006ff */
[----:B------:R-:W1:Y:S02]  /*2370*/  SYNCS.PHASECHK.TRANS64.TRYWAIT P0, [UR5], R3 ;  /* 0x00000003ff0075a7 */ /* 0x000e640008001105 */
[----:B-1----:R-:W-:Y:S05]  /*2380*/  @!P0 BRA `(.L_x_37) ;  /* 0x0000008c00808947 */ /* 0x002fea0003800000 */
.L_x_130:
        /* <DEDUP_REMOVED lines=9> */
.L_x_132:
[----:B------:R-:W-:-:S04]  /*2420*/  UIADD3 UR6, UPT, UPT, UR6, 0x1, URZ ;  /* 0x0000000106067890 */ /* 0x000fc8000fffe0ff */
[----:B------:R-:W-:-:S04]  /*2430*/  UISETP.NE.AND UP0, UPT, UR6, 0x4, UPT ;  /* 0x000000040600788c */ /* 0x000fc8000bf05270 */
[----:B------:R-:W-:Y:S02]  /*2440*/  USEL UR5, URZ, 0x1, UP0 ;  /* 0x00000001ff057887 */ /* 0x000fe40008000000 */
[----:B------:R-:W-:-:S04]  /*2450*/  USEL UR6, UR6, URZ, UP0 ;  /* 0x000000ff06067287 */ /* 0x000fc80008000000 */
[----:B------:R-:W-:Y:S01]  /*2460*/  ULEA UR6, UR6, UR4, 0x3 ;  /* 0x0000000406067291 */ /* 0x000fe2000f8e18ff */
[----:B-1----:R-:W-:-:S04]  /*2470*/  LOP3.LUT R3, R2, UR5, RZ, 0x3c, !PT ;  /* 0x0000000502037c12 */ /* 0x002fc8000f8e3cff */
[----:B------:R-:W-:Y:S01]  /*2480*/  SHF.L.U32 R3, R3, 0x1f, RZ ;  /* 0x0000001f03037819 */ /* 0x000fe200000006ff */
[----:B----4-:R-:W-:-:S07]  /*2490*/  IMAD.U32 R0, RZ, RZ, UR6 ;  /* 0x00000006ff007e24 */ /* 0x010fce000f8e00ff */
.L_x_39:
[----:B-1----:R1:W2:Y:S02]  /*24a0*/  SYNCS.PHASECHK.TRANS64.TRYWAIT P0, [R0+URZ], R3 ;  /* 0x00000003000075a7 */ /* 0x0022a400080011ff */
[----:B--2---:R-:W-:Y:S05]  /*24b0*/  @!P0 NANOSLEEP.SYNCS 0x989680 ;  /* 0x009896800000895d */ /* 0x004fea0003900000 */
[----:B------:R-:W2:Y:S02]  /*24c0*/  @!P0 SYNCS.PHASECHK.TRANS64 P0, [R0+URZ], R3 ;  /* 0x00000003000085a7 */ /* 0x000ea400080010ff */
[----:B--2---:R-:W-:Y:S05]  /*24d0*/  @P0 EXIT ;  /* 0x000000000000094d */ /* 0x004fea0003800000 */
[----:B------:R-:W-:Y:S05]  /*24e0*/  BRA `(.L_x_39) ;  /* 0xfffffffc00ec7947 */ /* 0x000fea000383ffff */
.L_x_17:
[----:B------:R-:W-:-:S04]  /*24f0*/  UISETP.NE.AND UP1, UPT, UR37, URZ, UPT ;  /* 0x000000ff2500728c */ /* 0x000fc8000bf25270 */
[----:B------:R-:W-:-:S09]  /*2500*/  UISETP.NE.OR UP1, UPT, UR8, 0x1, UP1 ;  /* 0x000000010800788c */ /* 0x000fd20008f25670 */
[----:B------:R-:W-:Y:S05]  /*2510*/  BRA.U UP1, `(.L_x_40) ;  /* 0x0000000501487547 */ /* 0x000fea000b800000 */
[----:B------:R-:W-:Y:S01]  /*2520*/  ISETP.NE.AND P2, PT, R2, RZ, PT ;  /* 0x000000ff0200720c */ /* 0x000fe20003f45270 */
[----:B------:R-:W-:Y:S01]  /*2530*/  IMAD.MOV.U32 R12, RZ, RZ, 0x1 ;  /* 0x00000001ff0c7424 */ /* 0x000fe200078e00ff */
[----:B------:R-:W-:Y:S02]  /*2540*/  CS2R R10, SRZ ;  /* 0x00000000000a7805 */ /* 0x000fe4000001ff00 */
[----:B------:R-:W-:Y:S01]  /*2550*/  CS2R R8, SRZ ;  /* 0x0000000000087805 */ /* 0x000fe2000001ff00 */
[----:B------:R-:W-:Y:S01]  /*2560*/  UMOV UR4, 0x400 ;  /* 0x0000040000047882 */ /* 0x000fe20000000000 */
[----:B------:R-:W-:Y:S01]  /*2570*/  UMOV UR6, URZ ;  /* 0x000000ff00067c82 */ /* 0x000fe20008000000 */
[----:B------:R-:W-:-:S12]  /*2580*/  ULEA UR37, UR37, UR4, 0x18 ;  /* 0x0000000425257291 */ /* 0x000fd8000f8ec0ff */
.L_x_44:
[----:B------:R-:W-:Y:S02]  /*2590*/  LEA R0, R8, UR37, 0x3 ;  /* 0x0000002508007c11 */ /* 0x000fe4000f8e18ff */
[----:B------:R-:W-:-:S03]  /*25a0*/  SHF.L.U32 R5, R9, 0x1f, RZ ;  /* 0x0000001f09057819 */ /* 0x000fc600000006ff */
[----:B------:R-:W-:Y:S01]  /*25b0*/  VIADD R4, R0, 0xe0 ;  /* 0x000000e000047836 */ /* 0x000fe20000000000 */
[----:B------:R-:W1:Y:S02]  /*25c0*/  SYNCS.PHASECHK.TRANS64.TRYWAIT P0, [R0+URZ+0xd0], R5 ;  /* 0x0000d005000075a7 */ /* 0x000e6400080011ff */
[----:B-1----:R-:W-:Y:S05]  /*25d0*/  @!P0 BRA `(.L_x_41) ;  /* 0x0000008c001c8947 */ /* 0x002fea0003800000 */
.L_x_133:
[----:B------:R-:W-:Y:S01]  /*25e0*/  ULEA UR5, UR6, UR37, 0x3 ;  /* 0x0000002506057291 */ /* 0x000fe2000f8e18ff */
[----:B------:R-:W-:Y:S02]  /*25f0*/  PRMT R4, RZ, 0x654, R4 ;  /* 0x00000654ff047816 */ /* 0x000fe40000000004 */
[----:B-1----:R-:W-:Y:S01]  /*2600*/  SHF.L.U32 R5, R12, 0x1f, RZ ;  /* 0x0000001f0c057819 */ /* 0x002fe200000006ff */
[----:B------:R-:W-:Y:S01]  /*2610*/  UIADD3 UR4, UPT, UPT, UR5, 0x90, URZ ;  /* 0x0000009005047890 */ /* 0x000fe2000fffe0ff */
[----:B------:R1:W-:Y:S05]  /*2620*/  SYNCS.ARRIVE.TRANS64.RED.A1T0 RZ, [R4+URZ], RZ ;  /* 0x000000ff04ff79a7 */ /* 0x0003ea00081004ff */
[----:B------:R-:W-:Y:S01]  /*2630*/  IMAD.U32 R7, RZ, RZ, UR4 ;  /* 0x00000004ff077e24 */ /* 0x000fe2000f8e00ff */
[----:B------:R-:W2:Y:S04]  /*2640*/  SYNCS.PHASECHK.TRANS64.TRYWAIT P0, [UR5+0xa0], R5 ;  /* 0x0000a005ff0075a7 */ /* 0x000ea80008001105 */
[----:B------:R-:W-:Y:S01]  /*2650*/  PRMT R6, R2, 0x654, R7 ;  /* 0x0000065402067816 */ /* 0x000fe20000000007 */
[----:B-1----:R-:W-:Y:S01]  /*2660*/  @!P2 IMAD.MOV.U32 R4, RZ, RZ, 0x10 ;  /* 0x00000010ff04a424 */ /* 0x002fe200078e00ff */
[----:B--2---:R-:W-:Y:S06]  /*2670*/  @!P0 BRA `(.L_x_42) ;  /* 0x0000008c00088947 */ /* 0x004fec0003800000 */
.L_x_135:
[----:B------:R-:W-:Y:S01]  /*2680*/  ULEA UR4, UR6, UR37, 0x4 ;  /* 0x0000002506047291 */ /* 0x000fe2000f8e20ff */
[----:B------:R-:W-:Y:S01]  /*2690*/  SEL R3, R6, R3, !P2 ;  /* 0x0000000306037207 */ /* 0x000fe20005000000 */
[----:B------:R-:W-:Y:S01]  /*26a0*/  UIADD3 UR5, UPT, UPT, UR5, 0x90, URZ ;  /* 0x0000009005057890 */ /* 0x000fe2000fffe0ff */
[----:B-1----:R-:W-:Y:S01]  /*26b0*/  LEA R0, R11, UR37, 0x3 ;  /* 0x000000250b007c11 */ /* 0x002fe2000f8e18ff */
[----:B------:R-:W-:Y:S01]  /*26c0*/  UIADD3 UR4, UPT, UPT, UR4, 0x100, URZ ;  /* 0x0000010004047890 */ /* 0x000fe2000fffe0ff */
[----:B------:R-:W-:Y:S01]  /*26d0*/  SHF.L.U32 R5, R10, 0x1f, RZ ;  /* 0x0000001f0a057819 */ /* 0x000fe200000006ff */
[----:B------:R1:W-:Y:S01]  /*26e0*/  @!P2 SYNCS.ARRIVE.TRANS64.RED RZ, [R3+URZ], R4 ;  /* 0x0000000403ffa9a7 */ /* 0x0003e200080004ff */
[----:B------:R-:W-:Y:S01]  /*26f0*/  UIADD3 UR6, UPT, UPT, UR6, 0x1, URZ ;  /* 0x0000000106067890 */ /* 0x000fe2000fffe0ff */
[----:B------:R-:W-:-:S03]  /*2700*/  VIADD R8, R8, 0x1 ;  /* 0x0000000108087836 */ /* 0x000fc60000000000 */
[----:B------:R-:W-:Y:S02]  /*2710*/  UISETP.NE.AND UP0, UPT, UR6, 0x2, UPT ;  /* 0x000000020600788c */ /* 0x000fe4000bf05270 */
[----:B------:R-:W-:Y:S06]  /*2720*/  UGETNEXTWORKID.BROADCAST [UR4], [UR5] ;  /* 0x00000000040073ca */ /* 0x000fec0008000100 */
[----:B------:R-:W-:Y:S01]  /*2730*/  USEL UR4, URZ, 0x1, UP0 ;  /* 0x00000001ff047887 */ /* 0x000fe20008000000 */
[----:B------:R-:W-:Y:S01]  /*2740*/  ISETP.NE.AND P0, PT, R8, 0x2, PT ;  /* 0x000000020800780c */ /* 0x000fe20003f05270 */
[----:B------:R-:W-:Y:S01]  /*2750*/  USEL UR6, UR6, URZ, UP0 ;  /* 0x000000ff06067287 */ /* 0x000fe20008000000 */
[----:B------:R-:W2:Y:S03]  /*2760*/  SYNCS.PHASECHK.TRANS64.TRYWAIT P1, [R0+URZ+0x90], R5 ;  /* 0x00009005000075a7 */ /* 0x000ea600080211ff */
[----:B------:R-:W-:Y:S01]  /*2770*/  LOP3.LUT R12, R12, UR4, RZ, 0x3c, !PT ;  /* 0x000000040c0c7c12 */ /* 0x000fe2000f8e3cff */
[----:B-12---:R-:W-:Y:S07]  /*2780*/  @!P1 BRA `(.L_x_43) ;  /* 0x0000008800dc9947 */ /* 0x006fee0003800000 */
.L_x_136:
[C---:B------:R-:W-:Y:S01]  /*2790*/  LEA R4, R11.reuse, UR37, 0x4 ;  /* 0x000000250b047c11 */ /* 0x040fe2000f8e20ff */
[----:B-1----:R-:W-:Y:S01]  /*27a0*/  VIADD R0, R0, 0xa0 ;  /* 0x000000a000007836 */ /* 0x002fe20000000000 */
[----:B------:R-:W-:Y:S01]  /*27b0*/  SEL R8, R8, RZ, P0 ;  /* 0x000000ff08087207 */ /* 0x000fe20000000000 */
[----:B------:R-:W-:-:S03]  /*27c0*/  VIADD R11, R11, 0x1 ;  /* 0x000000010b0b7836 */ /* 0x000fc60000000000 */
[----:B------:R-:W1:Y:S01]  /*27d0*/  LDS.128 R4, [R4+0x100] ;  /* 0x0001000004047984 */ /* 0x000e620000000c00 */
[----:B------:R-:W-:Y:S02]  /*27e0*/  PRMT R0, RZ, 0x654, R0 ;  /* 0x00000654ff007816 */ /* 0x000fe40000000000 */
[C---:B------:R-:W-:Y:S01]  /*27f0*/  ISETP.NE.AND P1, PT, R11.reuse, 0x2, PT ;  /* 0x000000020b00780c */ /* 0x040fe20003f25270 */
[----:B------:R-:W-:Y:S01]  /*2800*/  @!PT LDS RZ, [RZ] ;  /* 0x00000000fffff984 */ /* 0x000fe20000000800 */
[----:B------:R-:W-:Y:S01]  /*2810*/  @!PT LDS RZ, [RZ] ;  /* 0x00000000fffff984 */ /* 0x000fe20000000800 */
[----:B------:R-:W-:Y:S01]  /*2820*/  @!PT LDS RZ, [RZ] ;  /* 0x00000000fffff984 */ /* 0x000fe20000000800 */
[----:B------:R-:W-:Y:S01]  /*2830*/  @!PT LDS RZ, [RZ] ;  /* 0x00000000fffff984 */ /* 0x000fe20000000800 */
[----:B------:R2:W-:Y:S06]  /*2840*/  MEMBAR.ALL.CTA ;  /* 0x0000000000007992 */ /* 0x0005ec0000008000 */
[----:B--2---:R-:W2:Y:S01]  /*2850*/  FENCE.VIEW.ASYNC.S ;  /* 0x00000000000073c6 */ /* 0x004ea20000000000 */
[----:B------:R-:W-:Y:S01]  /*2860*/  SEL R11, R11, RZ, P1 ;  /* 0x000000ff0b0b7207 */ /* 0x000fe20000800000 */
[----:B--2---:R2:W-:Y:S01]  /*2870*/  SYNCS.ARRIVE.TRANS64.RED.A1T0 RZ, [R0+URZ], RZ ;  /* 0x000000ff00ff79a7 */ /* 0x0045e200081004ff */
[----:B-1----:R-:W-:-:S02]  /*2880*/  LOP3.LUT P3, RZ, R6, 0x1, RZ, 0xc0, !PT ;  /* 0x0000000106ff7812 */ /* 0x002fc4000786c0ff */
[----:B------:R-:W-:-:S04]  /*2890*/  SEL R5, RZ, 0x1, P1 ;  /* 0x00000001ff057807 */ /* 0x000fc80000800000 */
[----:B------:R-:W-:Y:S02]  /*28a0*/  LOP3.LUT R10, R10, R5, RZ, 0x3c, !PT ;  /* 0x000000050a0a7212 */ /* 0x000fe400078e3cff */
[----:B--2---:R-:W-:-:S04]  /*28b0*/  SEL R0, RZ, 0x1, P0 ;  /* 0x00000001ff007807 */ /* 0x004fc80000000000 */
[----:B------:R-:W-:Y:S01]  /*28c0*/  LOP3.LUT R9, R9, R0, RZ, 0x3c, !PT ;  /* 0x0000000009097212 */ /* 0x000fe200078e3cff */
[----:B------:R-:W-:Y:S06]  /*28d0*/  @P3 BRA `(.L_x_44) ;  /* 0xfffffffc002c3947 */ /* 0x000fec000383ffff */
[----:B------:R-:W-:Y:S01]  /*28e0*/  ULEA UR5, UR6, UR37, 0x3 ;  /* 0x0000002506057291 */ /* 0x000fe2000f8e18ff */
[----:B------:R-:W-:-:S08]  /*28f0*/  SHF.L.U32 R3, R12, 0x1f, RZ ;  /* 0x0000001f0c037819 */ /* 0x000fd000000006ff */
[----:B------:R-:W1:Y:S02]  /*2900*/  SYNCS.PHASECHK.TRANS64 P0, [UR5+0xa0], R3 ;  /* 0x0000a003ff0075a7 */ /* 0x000e640008001005 */
[----:B-1----:R-:W-:Y:S05]  /*2910*/  @P0 BRA `(.L_x_45) ;  /* 0x0000000000080947 */ /* 0x002fea0003800000 */
[----:B------:R-:W1:Y:S02]  /*2920*/  SYNCS.PHASECHK.TRANS64.TRYWAIT P0, [UR5+0xa0], R3 ;  /* 0x0000a003ff0075a7 */ /* 0x000e640008001105 */
[----:B-1----:R-:W-:Y:S05]  /*2930*/  @!P0 BRA `(.L_x_46) ;  /* 0x0000008800848947 */ /* 0x002fea0003800000 */
.L_x_45:
[----:B------:R-:W-:-:S04]  /*2940*/  UIADD3 UR4, UPT, UPT, UR6, 0x1, URZ ;  /* 0x0000000106047890 */ /* 0x000fc8000fffe0ff */
[----:B------:R-:W-:-:S04]  /*2950*/  UISETP.NE.AND UP0, UPT, UR4, 0x2, UPT ;  /* 0x000000020400788c */ /* 0x000fc8000bf05270 */
[----:B------:R-:W-:Y:S02]  /*2960*/  USEL UR7, URZ, 0x1, UP0 ;  /* 0x00000001ff077887 */ /* 0x000fe40008000000 */
[----:B------:R-:W-:-:S04]  /*2970*/  USEL UR4, UR4, URZ, UP0 ;  /* 0x000000ff04047287 */ /* 0x000fc80008000000 */
[----:B------:R-:W-:Y:S01]  /*2980*/  ULEA UR4, UR4, UR37, 0x3 ;  /* 0x0000002504047291 */ /* 0x000fe2000f8e18ff */
[----:B-1----:R-:W-:-:S04]  /*2990*/  LOP3.LUT R3, R12, UR7, RZ, 0x3c, !PT ;  /* 0x000000070c037c12 */ /* 0x002fc8000f8e3cff */
[----:B------:R-:W-:-:S04]  /*29a0*/  SHF.L.U32 R0, R3, 0x1f, RZ ;  /* 0x0000001f03007819 */ /* 0x000fc800000006ff */
[----:B------:R-:W1:Y:S02]  /*29b0*/  SYNCS.PHASECHK.TRANS64 P0, [UR4+0xa0], R0 ;  /* 0x0000a000ff0075a7 */ /* 0x000e640008001004 */
[----:B-1----:R-:W-:Y:S05]  /*29c0*/  @P0 EXIT ;  /* 0x000000000000094d */ /* 0x002fea0003800000 */
[----:B------:R-:W-:Y:S02]  /*29d0*/  SHF.L.U32 R3, R3, 0x1f, RZ ;  /* 0x0000001f03037819 */ /* 0x000fe400000006ff */
[----:B------:R-:W-:-:S07]  /*29e0*/  MOV R0, UR4 ;  /* 0x0000000400007c02 */ /* 0x000fce0008000f00 */
.L_x_47:
[----:B-1----:R1:W2:Y:S02]  /*29f0*/  SYNCS.PHASECHK.TRANS64.TRYWAIT P0, [R0+URZ+0xa0], R3 ;  /* 0x0000a003000075a7 */ /* 0x0022a400080011ff */
[----:B--2---:R-:W-:Y:S05]  /*2a00*/  @!P0 NANOSLEEP.SYNCS 0x989680 ;  /* 0x009896800000895d */ /* 0x004fea0003900000 */
[----:B------:R-:W2:Y:S02]  /*2a10*/  @!P0 SYNCS.PHASECHK.TRANS64 P0, [R0+URZ+0xa0], R3 ;  /* 0x0000a003000085a7 */ /* 0x000ea400080010ff */
[----:B--2---:R-:W-:Y:S05]  /*2a20*/  @P0 EXIT ;  /* 0x000000000000094d */ /* 0x004fea0003800000 */
[----:B------:R-:W-:Y:S05]  /*2a30*/  BRA `(.L_x_47) ;  /* 0xfffffffc00ec7947 */ /* 0x000fea000383ffff */
.L_x_40:
[----:B------:R-:W-:-:S09]  /*2a40*/  UISETP.NE.AND UP1, UPT, UR8, URZ, UPT ;  /* 0x000000ff0800728c */ /* 0x000fd2000bf25270 */
[----:B------:R-:W-:Y:S05]  /*2a50*/  BRA.U UP1, `(.L_x_48) ;  /* 0x0000000d01347547 */ /* 0x000fea000b800000 */
[----:B------:R-:W-:Y:S01]  /*2a60*/  UMOV UR4, 0x40 ;  /* 0x0000004000047882 */ /* 0x000fe20000000000 */
[----:B------:R-:W-:Y:S01]  /*2a70*/  NOP ;  /* 0x0000000000007918 */ /* 0x000fe20000000000 */
[----:B------:R-:W-:Y:S01]  /*2a80*/  ULEA UR4, UR37, UR4, 0x18 ;  /* 0x0000000425047291 */ /* 0x000fe2000f8ec0ff */
[----:B------:R-:W-:Y:S02]  /*2a90*/  UMOV UR5, 0x400 ;  /* 0x0000040000057882 */ /* 0x000fe40000000000 */
[----:B------:R-:W-:-:S06]  /*2aa0*/  ULEA UR37, UR37, UR5, 0x18 ;  /* 0x0000000525257291 */ /* 0x000fcc000f8ec0ff */
[----:B------:R-:W1:Y:S02]  /*2ab0*/  LDS.U8 R0, [UR4+0x1c] ;  /* 0x00001c04ff007984 */ /* 0x000e640008000000 */
[----:B-1----:R-:W-:-:S13]  /*2ac0*/  ISETP.NE.AND P0, PT, R0, RZ, PT ;  /* 0x000000ff0000720c */ /* 0x002fda0003f05270 */
[----:B------:R-:W-:Y:S05]  /*2ad0*/  @P0 BRA `(.L_x_49) ;  /* 0x0000000000580947 */ /* 0x000fea0003800000 */
[----:B------:R-:W-:-:S13]  /*2ae0*/  ELECT P0, URZ, PT ;  /* 0x0000000000ff782f */ /* 0x000fda0003800000 */
[----:B------:R-:W-:Y:S05]  /*2af0*/  @!P0 BRA `(.L_x_50) ;  /* 0x0000000000608947 */ /* 0x000fea0003800000 */
[----:B------:R-:W-:Y:S01]  /*2b00*/  UMOV UR5, 0x10 ;  /* 0x0000001000057882 */ /* 0x000fe20000000000 */
[----:B------:R-:W-:Y:S01]  /*2b10*/  HFMA2 R0, -RZ, RZ, 0, 5.9604644775390625e-08 ;  /* 0x00000001ff007431 */ /* 0x000fe200000001ff */
[----:B------:R-:W-:-:S03]  /*2b20*/  MOV R2, 0xffff ;  /* 0x0000ffff00027802 */ /* 0x000fc60000000f00 */
[----:B------:R-:W-:Y:S04]  /*2b30*/  DEPBAR.LE SB1, 0x36 ;  /* 0x00009d800000791a */ /* 0x000fe80000000000 */
[----:B------:R-:W1:Y:S02]  /*2b40*/  UTCATOMSWS.FIND_AND_SET.ALIGN UP0, UR5, UR5 ;  /* 0x00000005000575e3 */ /* 0x000e640008000800 */
[----:B-1----:R-:W-:Y:S01]  /*2b50*/  MOV R3, UR5 ;  /* 0x0000000500037c02 */ /* 0x002fe20008000f00 */
[----:B------:R-:W-:Y:S06]  /*2b60*/  BRA.U UP0, `(.L_x_51) ;  /* 0x0000000100187547 */ /* 0x000fec000b800000 */
.L_x_52:
[----:B------:R-:W-:Y:S05]  /*2b70*/  NANOSLEEP 0x64 ;  /* 0x000000640000795d */ /* 0x000fea0003800000 */
[----:B------:R-:W-:-:S05]  /*2b80*/  UMOV UR5, 0x10 ;  /* 0x0000001000057882 */ /* 0x000fca0000000000 */
[----:B------:R-:W-:Y:S04]  /*2b90*/  DEPBAR.LE SB1, 0x36 ;  /* 0x00009d800000791a */ /* 0x000fe80000000000 */
[----:B------:R-:W1:Y:S02]  /*2ba0*/  UTCATOMSWS.FIND_AND_SET.ALIGN UP0, UR5, UR5 ;  /* 0x00000005000575e3 */ /* 0x000e640008000800 */
[----:B-1----:R-:W-:Y:S01]  /*2bb0*/  MOV R3, UR5 ;  /* 0x0000000500037c02 */ /* 0x002fe20008000f00 */
[----:B------:R-:W-:Y:S05]  /*2bc0*/  BRA.U !UP0, `(.L_x_52) ;  /* 0xfffffffd08e87547 */ /* 0x000fea000b83ffff */
.L_x_51:
[-C--:B------:R-:W-:Y:S02]  /*2bd0*/  SHF.L.U32 R2, R2, R3.reuse, RZ ;  /* 0x0000000302027219 */ /* 0x080fe400000006ff */
[----:B------:R-:W-:Y:S01]  /*2be0*/  SHF.L.U32 R0, R0, R3, RZ ;  /* 0x0000000300007219 */ /* 0x000fe200000006ff */
[----:B------:R-:W-:Y:S02]  /*2bf0*/  IMAD.SHL.U32 R3, R3, 0x20, RZ ;  /* 0x0000002003037824 */ /* 0x000fe400078e00ff */
[----:B------:R1:W-:Y:S04]  /*2c00*/  ATOMS.OR RZ, [UR4+0x14], R2 ;  /* 0x00001402ffff798c */ /* 0x0003e8000b000004 */
[----:B------:R1:W-:Y:S04]  /*2c10*/  ATOMS.OR RZ, [UR4+0x18], R0 ;  /* 0x00001800ffff798c */ /* 0x0003e8000b000004 */
[----:B------:R1:W-:Y:S01]  /*2c20*/  STS [UR37+0x120], R3 ;  /* 0x00012003ff007988 */ /* 0x0003e20008000825 */
[----:B------:R-:W-:Y:S05]  /*2c30*/  BRA `(.L_x_50) ;  /* 0x0000000000107947 */ /* 0x000fea0003800000 */
.L_x_49:
[----:B------:R-:W-:Y:S02]  /*2c40*/  MOV R0, 0xffffffff ;  /* 0xffffffff00007802 */ /* 0x000fe40000000f00 */
[----:B------:R-:W-:-:S03]  /*2c50*/  MOV R2, 0x2c80 ;  /* 0x00002c8000027802 */ /* 0x000fc60000000f00 */
[----:B------:R1:W-:Y:S04]  /*2c60*/  STS [UR37+0x120], R0 ;  /* 0x00012000ff007988 */ /* 0x0003e80008000825 */
[----:B-1-3-5:R-:W-:Y:S05]  /*2c70*/  CALL.REL.NOINC `($__internal_1_$__cuda_sm10x_tcgen05_guardrail_trap_phase_invalid_during_alloc) ;  /* 0x0000008c00987944 */ /* 0x02afea0003c00000 */
.L_x_50:
[----:B------:R-:W-:Y:S05]  /*2c80*/  WARPSYNC.ALL ;  /* 0x0000000000007948 */ /* 0x000fea0003800000 */
[----:B------:R-:W2:Y:S01]  /*2c90*/  S2UR UR6, SR_CgaCtaId ;  /* 0x00000000000679c3 */ /* 0x000ea20000008800 */
[----:B------:R-:W-:Y:S01]  /*2ca0*/  UMOV UR4, 0x400 ;  /* 0x0000040000047882 */ /* 0x000fe20000000000 */
[----:B------:R-:W-:-:S06]  /*2cb0*/  NOP ;  /* 0x0000000000007918 */ /* 0x000fcc0000000000 */
[----:B------:R-:W-:Y:S06]  /*2cc0*/  BAR.ARV 0x6, 0xa0 ;  /* 0x0182800000007b1d */ /* 0x000fec0000002000 */
[----:B------:R-:W4:Y:S01]  /*2cd0*/  LDCU UR7, c[0x0][0x38c] ;  /* 0x00007180ff0777ac */ /* 0x000f220008000800 */
[----:B------:R-:W-:Y:S01]  /*2ce0*/  IMAD.MOV.U32 R11, RZ, RZ, 0x1 ;  /* 0x00000001ff0b7424 */ /* 0x000fe200078e00ff */
[----:B------:R-:W-:Y:S01]  /*2cf0*/  CS2R R8, SRZ ;  /* 0x0000000000087805 */ /* 0x000fe2000001ff00 */
[----:B------:R-:W-:Y:S01]  /*2d00*/  IMAD.MOV.U32 R10, RZ, RZ, RZ ;  /* 0x000000ffff0a7224 */ /* 0x000fe200078e00ff */
[----:B------:R-:W-:Y:S01]  /*2d10*/  UMOV UR18, URZ ;  /* 0x000000ff00127c82 */ /* 0x000fe20008000000 */
[----:B------:R-:W-:Y:S01]  /*2d20*/  UMOV UR17, URZ ;  /* 0x000000ff00117c82 */ /* 0x000fe20008000000 */
[----:B------:R-:W-:Y:S01]  /*2d30*/  UMOV UR22, 0x0 ;  /* 0x0000000000167882 */ /* 0x000fe20000000000 */
[----:B------:R-:W-:Y:S01]  /*2d40*/  UMOV UR23, 0x84004a0 ;  /* 0x084004a000177882 */ /* 0x000fe20000000000 */
[----:B------:R-:W-:Y:S01]  /*2d50*/  UMOV UR20, 0x0 ;  /* 0x0000000000147882 */ /* 0x000fe20000000000 */
[----:B------:R-:W-:Y:S01]  /*2d60*/  UMOV UR21, 0x84004a0 ;  /* 0x084004a000157882 */ /* 0x000fe20000000000 */
[----:B--2---:R-:W-:Y:S01]  /*2d70*/  ULEA UR6, UR6, UR4, 0x18 ;  /* 0x0000000406067291 */ /* 0x004fe2000f8ec0ff */
[----:B------:R-:W2:Y:S03]  /*2d80*/  LDCU UR4, c[0x0][0x38c] ;  /* 0x00007180ff0477ac */ /* 0x000ea60008000800 */
[----:B------:R-:W-:-:S02]  /*2d90*/  UIADD3 UR11, UPT, UPT, UR6, 0xc400, URZ ;  /* 0x0000c400060b7890 */ /* 0x000fc4000fffe0ff */
[----:B----4-:R-:W-:-:S03]  /*2da0*/  UIADD3 UR7, UPT, UPT, UR7, 0x3f, URZ ;  /* 0x0000003f07077890 */ /* 0x010fc6000fffe0ff */
[----:B-1----:R-:W1:Y:S01]  /*2db0*/  LDS R0, [UR6+0x120] ;  /* 0x00012006ff007984 */ /* 0x002e620008000800 */
[----:B------:R-:W-:Y:S02]  /*2dc0*/  UIADD3 UR12, UPT, UPT, UR6, 0x14400, URZ ;  /* 0x00014400060c7890 */ /* 0x000fe4000fffe0ff */
[----:B------:R-:W-:Y:S02]  /*2dd0*/  USHF.R.S32.HI UR5, URZ, 0x1f, UR7 ;  /* 0x0000001fff057899 */ /* 0x000fe40008011407 */
[----:B------:R-:W-:Y:S02]  /*2de0*/  USHF.R.U32.HI UR11, URZ, 0x4, UR11 ;  /* 0x00000004ff0b7899 */ /* 0x000fe4000801160b */
[----:B------:R-:W-:Y:S02]  /*2df0*/  ULEA.HI UR5, UR5, UR7, URZ, 0x6 ;  /* 0x0000000705057291 */ /* 0x000fe4000f8f30ff */
[----:B------:R-:W-:Y:S02]  /*2e00*/  USHF.R.U32.HI UR12, URZ, 0x4, UR12 ;  /* 0x00000004ff0c7899 */ /* 0x000fe4000801160c */
[----:B------:R-:W-:-:S02]  /*2e10*/  USHF.R.S32.HI UR5, URZ, 0x6, UR5 ;  /* 0x00000006ff057899 */ /* 0x000fc40008011405 */
[----:B------:R-:W-:Y:S02]  /*2e20*/  ULOP3.LUT UR11, UR11, 0x3fff, URZ, 0xc0, !UPT ;  /* 0x00003fff0b0b7892 */ /* 0x000fe4000f8ec0ff */
[----:B------:R-:W-:Y:S02]  /*2e30*/  UISETP.LT.AND UP0, UPT, UR5, 0x1, UPT ;  /* 0x000000010500788c */ /* 0x000fe4000bf01270 */
[----:B------:R-:W-:Y:S02]  /*2e40*/  ULOP3.LUT UR12, UR12, 0x3fff, URZ, 0xc0, !UPT ;  /* 0x00003fff0c0c7892 */ /* 0x000fe4000f8ec0ff */
[----:B------:R-:W-:Y:S02]  /*2e50*/  USEL UR10, UR5, 0x1, !UP0 ;  /* 0x00000001050a7887 */ /* 0x000fe4000c000000 */
[----:B------:R-:W-:Y:S02]  /*2e60*/  ULOP3.LUT UR11, UR11, 0x10000, URZ, 0xfc, !UPT ;  /* 0x000100000b0b7892 */ /* 0x000fe4000f8efcff */
[----:B------:R-:W-:-:S02]  /*2e70*/  ULOP3.LUT UR12, UR12, 0x10000, URZ, 0xfc, !UPT ;  /* 0x000100000c0c7892 */ /* 0x000fc4000f8efcff */
[----:B------:R-:W-:Y:S02]  /*2e80*/  UIADD3 UR10, UPT, UPT, -UR10, URZ, URZ ;  /* 0x000000ff0a0a7290 */ /* 0x000fe4000fffe1ff */
[----:B--2---:R-:W-:Y:S01]  /*2e90*/  UISETP.GE.AND UP3, UPT, UR4, 0x1, UPT ;  /* 0x000000010400788c */ /* 0x004fe2000bf66270 */
[----:B-1----:R-:W-:-:S15]  /*2ea0*/  R2UR UR19, R0 ;  /* 0x00000000001372ca */ /* 0x002fde00000e0000 */
.L_x_59:
[----:B------:R-:W-:Y:S02]  /*2eb0*/  LEA R0, R10, UR6, 0x3 ;  /* 0x000000060a007c11 */ /* 0x000fe4000f8e18ff */
[----:B------:R-:W-:Y:S02]  /*2ec0*/  SHF.L.U32 R5, R9, 0x1f, RZ ;  /* 0x0000001f09057819 */ /* 0x000fe400000006ff */
[----:B------:R-:W-:Y:S01]  /*2ed0*/  PLOP3.LUT P0, PT, PT, PT, UP3, 0x80, 0x8 ;  /* 0x000000000008781c */ /* 0x000fe20003f0f038 */
[----:B------:R-:W-:Y:S01]  /*2ee0*/  VIADD R3, R0, 0xa0 ;  /* 0x000000a000037836 */ /* 0x000fe20000000000 */
[----:B-1----:R-:W1:Y:S02]  /*2ef0*/  SYNCS.PHASECHK.TRANS64.TRYWAIT P1, [R0+URZ+0x90], R5 ;  /* 0x00009005000075a7 */ /* 0x002e6400080211ff */
[----:B-1--4-:R-:W-:Y:S09]  /*2f00*/  @!P1 BRA `(.L_x_53) ;  /* 0x0000008400289947 */ /* 0x012ff20003800000 */
.L_x_138:
[----:B------:R-:W-:Y:S01]  /*2f10*/  LEA R4, R10, UR6, 0x4 ;  /* 0x000000060a047c11 */ /* 0x000fe2000f8e20ff */
[----:B------:R-:W-:Y:S01]  /*2f20*/  @UP3 ULEA UR4, UR17, UR6, 0x3 ;  /* 0x0000000611043291 */ /* 0x000fe2000f8e18ff */
[----:B------:R-:W-:Y:S01]  /*2f30*/  PLOP3.LUT P2, PT, PT, PT, PT, 0x80, 0x8 ;  /* 0x000000000008781c */ /* 0x000fe20003f4f070 */
[----:B------:R-:W-:Y:S01]  /*2f40*/  ULEA UR8, UR18, UR6, 0x3 ;  /* 0x0000000612087291 */ /* 0x000fe2000f8e18ff */
[----:B------:R-:W-:Y:S01]  /*2f50*/  PRMT R3, RZ, 0x654, R3 ;  /* 0x00000654ff037816 */ /* 0x000fe20000000003 */
[----:B------:R-:W-:Y:S01]  /*2f60*/  ULEA UR9, UR18, UR19, 0x8 ;  /* 0x0000001312097291 */ /* 0x000fe2000f8e40ff */
[----:B-1----:R-:W1:Y:S01]  /*2f70*/  LDS.128 R4, [R4+0x100] ;  /* 0x0001000004047984 */ /* 0x002e620000000c00 */
[----:B------:R-:W-:Y:S02]  /*2f80*/  @P0 SHF.L.U32 R2, R8, 0x1f, RZ ;  /* 0x0000001f08020819 */ /* 0x000fe400000006ff */
[----:B------:R-:W-:Y:S01]  /*2f90*/  SHF.L.U32 R0, R11, 0x1f, RZ ;  /* 0x0000001f0b007819 */ /* 0x000fe200000006ff */
[----:B------:R-:W-:Y:S01]  /*2fa0*/  @!PT LDS RZ, [RZ] ;  /* 0x00000000fffff984 */ /* 0x000fe20000000800 */
[----:B------:R-:W-:Y:S01]  /*2fb0*/  @!PT LDS RZ, [RZ] ;  /* 0x00000000fffff984 */ /* 0x000fe20000000800 */
[----:B------:R-:W-:Y:S01]  /*2fc0*/  @!PT LDS RZ, [RZ] ;  /* 0x00000000fffff984 */ /* 0x000fe20000000800 */
[----:B------:R-:W-:Y:S01]  /*2fd0*/  @!PT LDS RZ, [RZ] ;  /* 0x00000000fffff984 */ /* 0x000fe20000000800 */
[----:B------:R2:W-:Y:S06]  /*2fe0*/  MEMBAR.ALL.CTA ;  /* 0x0000000000007992 */ /* 0x0005ec0000008000 */
[----:B--2---:R-:W2:Y:S02]  /*2ff0*/  FENCE.VIEW.ASYNC.S ;  /* 0x00000000000073c6 */ /* 0x004ea40000000000 */
[----:B--2---:R2:W-:Y:S01]  /*3000*/  SYNCS.ARRIVE.TRANS64.RED.A1T0 RZ, [R3+URZ], RZ ;  /* 0x000000ff03ff79a7 */ /* 0x0045e200081004ff */
[----:B------:R2:W4:Y:S01]  /*3010*/  @P0 SYNCS.PHASECHK.TRANS64.TRYWAIT P2, [UR4], R2 ;  /* 0x00000002ff0005a7 */ /* 0x0005220008041104 */
[----:B-1----:R-:W-:Y:S01]  /*3020*/  LOP3.LUT P1, RZ, R6, 0x1, RZ, 0xc0, !PT ;  /* 0x0000000106ff7812 */ /* 0x002fe2000782c0ff */
[----:B------:R-:W1:Y:S02]  /*3030*/  SYNCS.PHASECHK.TRANS64.TRYWAIT P0, [UR8+0xc0], R0 ;  /* 0x0000c000ff0075a7 */ /* 0x000e640008001108 */
[----:B-12-4-:R-:W-:Y:S10]  /*3040*/  @!P0 BRA `(.L_x_54) ;  /* 0x0000008000ec8947 */ /* 0x016ff40003800000 */
.L_x_140:
[----:B------:R-:W-:Y:S01]  /*3050*/  IADD3 R10, PT, PT, R10, 0x1, RZ ;  /* 0x000000010a0a7810 */ /* 0x000fe20007ffe0ff */
[----:B------:R-:W-:Y:S06]  /*3060*/  BRA.U !UP3, `(.L_x_55) ;  /* 0x000000010b987547 */ /* 0x000fec000b800000 */
[----:B------:R-:W-:Y:S01]  /*3070*/  UPLOP3.LUT UP4, UPT, UPT, UPT, UPT, 0x40, 0x4 ;  /* 0x000000000004789c */ /* 0x000fe20003f8e870 */
[----:B------:R-:W-:Y:S01]  /*3080*/  UMOV UR16, UR10 ;  /* 0x0000000a00107c82 */ /* 0x000fe20008000000 */
[----:B------:R-:W-:Y:S01]  /*3090*/  UMOV UR15, UR5 ;  /* 0x00000005000f7c82 */ /* 0x000fe20008000000 */
[----:B------:R-:W-:-:S08]  /*30a0*/  UMOV UR14, UR17 ;  /* 0x00000011000e7c82 */ /* 0x000fd00008000000 */
.L_x_58:
[----:B------:R-:W-:Y:S02]  /*30b0*/  UIADD3 UR16, UPT, UPT, UR16, 0x1, URZ ;  /* 0x0000000110107890 */ /* 0x000fe4000fffe0ff */
[----:B--2---:R-:W-:Y:S02]  /*30c0*/  ULEA UR7, UR14, UR6, 0x3 ;  /* 0x000000060e077291 */ /* 0x004fe4000f8e18ff */
[----:B------:R-:W-:Y:S01]  /*30d0*/  UISETP.NE.AND UP0, UPT, UR16, URZ, UPT ;  /* 0x000000ff1000728c */ /* 0x000fe2000bf05270 */
[----:B----4-:R-:W-:Y:S10]  /*30e0*/  @P2 BRA `(.L_x_56) ;  /* 0x00000000000c2947 */ /* 0x010ff40003800000 */
[----:B-1----:R-:W-:Y:S04]  /*30f0*/  SHF.L.U32 R3, R8, 0x1f, RZ ;  /* 0x0000001f08037819 */ /* 0x002fe800000006ff */
[----:B------:R-:W1:Y:S02]  /*3100*/  SYNCS.PHASECHK.TRANS64.TRYWAIT P0, [UR7], R3 ;  /* 0x00000003ff0075a7 */ /* 0x000e640008001107 */
[----:B-1----:R-:W-:Y:S05]  /*3110*/  @!P0 BRA `(.L_x_57) ;  /* 0x0000008000d08947 */ /* 0x002fea0003800000 */
.L_x_56:
[----:B------:R-:W-:Y:S01]  /*3120*/  UISETP.NE.AND UP1, UPT, UR15, 0x1, UPT ;  /* 0x000000010f00788c */ /* 0x000fe2000bf25270 */
[----:B------:R-:W-:Y:S01]  /*3130*/  PLOP3.LUT P2, PT, PT, PT, PT, 0x80, 0x8 ;  /* 0x000000000008781c */ /* 0x000fe20003f4f070 */
[----:B------:R-:W-:Y:S02]  /*3140*/  UIADD3 UR17, UPT, UPT, UR14, 0x1, URZ ;  /* 0x000000010e117890 */ /* 0x000fe4000fffe0ff */
[----:B------:R-:W-:Y:S02]  /*3150*/  ULEA UR24, UR14, UR12, 0xa ;  /* 0x0000000c0e187291 */ /* 0x000fe4000f8e50ff */
[----:B------:R-:W-:Y:S01]  /*3160*/  UISETP.NE.AND UP2, UPT, UR17, 0x4, UPT ;  /* 0x000000041100788c */ /* 0x000fe2000bf45270 */
[----:B------:R-:W-:Y:S01]  /*3170*/  PLOP3.LUT P0, PT, PT, PT, UP1, 0x80, 0x8 ;  /* 0x000000000008781c */ /* 0x000fe20003f0f018 */
[----:B------:R-:W-:Y:S02]  /*3180*/  ULEA UR26, UR14, UR11, 0x9 ;  /* 0x0000000b0e1a7291 */ /* 0x000fe4000f8e48ff */
[----:B------:R-:W-:Y:S02]  /*3190*/  USEL UR13, URZ, 0x1, UP2 ;  /* 0x00000001ff0d7887 */ /* 0x000fe40009000000 */
[----:B------:R-:W-:Y:S02]  /*31a0*/  USEL UR17, UR17, URZ, UP2 ;  /* 0x000000ff11117287 */ /* 0x000fe40009000000 */
[----:B------:R-:W-:Y:S02]  /*31b0*/  UIADD3 UR30, UPT, UPT, UR24, 0x2, URZ ;  /* 0x00000002181e7890 */ /* 0x000fe4000fffe0ff */
[----:B------:R-:W-:Y:S01]  /*31c0*/  @UP1 ULEA UR4, UR17, UR6, 0x3 ;  /* 0x0000000611041291 */ /* 0x000fe2000f8e18ff */
[----:B------:R-:W-:Y:S01]  /*31d0*/  LOP3.LUT R8, R8, UR13, RZ, 0x3c, !PT ;  /* 0x0000000d08087c12 */ /* 0x000fe2000f8e3cff */
[----:B------:R-:W-:Y:S02]  /*31e0*/  UIADD3 UR28, UPT, UPT, UR26, 0x2, URZ ;  /* 0x000000021a1c7890 */ /* 0x000fe4000fffe0ff */
[----:B------:R-:W-:Y:S01]  /*31f0*/  UIADD3 UR7, UPT, UPT, UR7, 0x20, URZ ;  /* 0x0000002007077890 */ /* 0x000fe2000fffe0ff */
[----:B-1----:R-:W-:Y:S01]  /*3200*/  @P0 SHF.L.U32 R0, R8, 0x1f, RZ ;  /* 0x0000001f08000819 */ /* 0x002fe200000006ff */
[----:B------:R-:W-:Y:S01]  /*3210*/  UMOV UR25, 0x80004020 ;  /* 0x8000402000197882 */ /* 0x000fe20000000000 */
[----:B------:R-:W-:Y:S01]  /*3220*/  UMOV UR27, 0x80004020 ;  /* 0x80004020001b7882 */ /* 0x000fe20000000000 */
[----:B------:R-:W-:Y:S01]  /*3230*/  UMOV UR31, 0x80004020 ;  /* 0x80004020001f7882 */ /* 0x000fe20000000000 */
[----:B------:R2:W4:Y:S01]  /*3240*/  @P0 SYNCS.PHASECHK.TRANS64.TRYWAIT P2, [UR4], R0 ;  /* 0x00000000ff0005a7 */ /* 0x0005220008041104 */
[----:B------:R-:W-:Y:S01]  /*3250*/  UIADD3 UR15, UPT, UPT, UR15, -0x1, URZ ;  /* 0xffffffff0f0f7890 */ /* 0x000fe2000fffe0ff */
[----:B------:R2:W-:Y:S01]  /*3260*/  UTCIMMA gdesc[UR26], gdesc[UR24], tmem[UR9], tmem[UR22], idesc[UR23], UP4 ;  /* 0x00ff16181a0075ea */ /* 0x0005e2000a000109 */
[----:B------:R-:W-:Y:S01]  /*3270*/  UPLOP3.LUT UP4, UPT, UPT, UPT, UPT, 0x80, 0x8 ;  /* 0x000000000008789c */ /* 0x000fe20003f8f070 */
[----:B------:R-:W-:Y:S01]  /*3280*/  UMOV UR29, 0x80004020 ;  /* 0x80004020001d7882 */ /* 0x000fe20000000000 */
[----:B------:R-:W-:Y:S01]  /*3290*/  UMOV UR14, UR17 ;  /* 0x00000011000e7c82 */ /* 0x000fe20008000000 */
[----:B------:R2:W-:Y:S01]  /*32a0*/  UTCIMMA gdesc[UR28], gdesc[UR30], tmem[UR9], tmem[UR20], idesc[UR21], UPT ;  /* 0x00ff141e1c0075ea */ /* 0x0005e2000b800109 */
[----:B------:R2:W-:Y:S01]  /*32b0*/  UTCBAR [UR7], URZ ;  /* 0x000000ff070073e9 */ /* 0x0005e200080000ff */
[----:B------:R-:W-:Y:S06]  /*32c0*/  BRA.U UP0, `(.L_x_58) ;  /* 0xfffffffd00787547 */ /* 0x000fec000b83ffff */
.L_x_55:
[----:B------:R-:W-:Y:S01]  /*32d0*/  UIADD3 UR18, UPT, UPT, UR18, 0x1, URZ ;  /* 0x0000000112127890 */ /* 0x000fe2000fffe0ff */
[C---:B------:R-:W-:Y:S01]  /*32e0*/  ISETP.NE.AND P0, PT, R10.reuse, 0x2, PT ;  /* 0x000000020a00780c */ /* 0x040fe20003f05270 */
[----:B------:R-:W-:Y:S02]  /*32f0*/  UIADD3 UR8, UPT, UPT, UR8, 0xb0, URZ ;  /* 0x000000b008087890 */ /* 0x000fe4000fffe0ff */
[----:B------:R-:W-:Y:S01]  /*3300*/  UISETP.NE.AND UP0, UPT, UR18, 0x2, UPT ;  /* 0x000000021200788c */ /* 0x000fe2000bf05270 */
[----:B-12---:R-:W-:Y:S02]  /*3310*/  SEL R0, RZ, 0x1, P0 ;  /* 0x00000001ff007807 */ /* 0x006fe40000000000 */
[----:B------:R-:W-:Y:S01]  /*3320*/  SEL R10, R10, RZ, P0 ;  /* 0x000000ff0a0a7207 */ /* 0x000fe20000000000 */
[----:B------:R-:W-:Y:S01]  /*3330*/  USEL UR4, URZ, 0x1, UP0 ;  /* 0x00000001ff047887 */ /* 0x000fe20008000000 */
[----:B------:R-:W-:Y:S01]  /*3340*/  LOP3.LUT R9, R9, R0, RZ, 0x3c, !PT ;  /* 0x0000000009097212 */ /* 0x000fe200078e3cff */
[----:B------:R-:W-:Y:S01]  /*3350*/  USEL UR18, UR18, URZ, UP0 ;  /* 0x000000ff12127287 */ /* 0x000fe20008000000 */
[----:B------:R1:W-:Y:S03]  /*3360*/  UTCBAR [UR8], URZ ;  /* 0x000000ff080073e9 */ /* 0x0003e600080000ff */
[----:B------:R-:W-:Y:S01]  /*3370*/  LOP3.LUT R11, R11, UR4, RZ, 0x3c, !PT ;  /* 0x000000040b0b7c12 */ /* 0x000fe2000f8e3cff */
[----:B------:R-:W-:Y:S07]  /*3380*/  @P1 BRA `(.L_x_59) ;  /* 0xfffffff800c81947 */ /* 0x000fee000383ffff */
[----:B------:R-:W2:Y:S01]  /*3390*/  S2UR UR4, SR_CgaCtaId ;  /* 0x00000000000479c3 */ /* 0x000ea20000008800 */
[----:B------:R-:W-:Y:S01]  /*33a0*/  ELECT P0, URZ, PT ;  /* 0x0000000000ff782f */ /* 0x000fe20003800000 */
[----:B------:R-:W-:Y:S01]  /*33b0*/  IMAD.MOV.U32 R0, RZ, RZ, 0x1 ;  /* 0x00000001ff007424 */ /* 0x000fe200078e00ff */
[----:B------:R-:W-:Y:S01]  /*33c0*/  UIADD3 UR6, UPT, UPT, UR6, 0xc0, URZ ;  /* 0x000000c006067890 */ /* 0x000fe2000fffe0ff */
[----:B------:R-:W-:Y:S01]  /*33d0*/  SHF.L.U32 R3, R11, 0x1f, RZ ;  /* 0x0000001f0b037819 */ /* 0x000fe200000006ff */
[----:B------:R-:W-:-:S03]  /*33e0*/  UMOV UR5, 0x40 ;  /* 0x0000004000057882 */ /* 0x000fc60000000000 */
[----:B------:R-:W-:Y:S01]  /*33f0*/  UVIRTCOUNT.DEALLOC.SMPOOL 0x80 ;  /* 0x000000800000784c */ /* 0x000fe20000000000 */
[----:B--2---:R-:W-:Y:S02]  /*3400*/  ULEA UR4, UR4, UR5, 0x18 ;  /* 0x0000000504047291 */ /* 0x004fe4000f8ec0ff */
[----:B------:R-:W-:-:S07]  /*3410*/  ULEA UR5, UR18, UR6, 0x3 ;  /* 0x0000000612057291 */ /* 0x000fce000f8e18ff */
[----:B------:R2:W-:Y:S02]  /*3420*/  @P0 STS.U8 [UR4+0x1c], R0 ;  /* 0x00001c00ff000988 */ /* 0x0005e40008000004 */
[----:B------:R-:W3:Y:S02]  /*3430*/  SYNCS.PHASECHK.TRANS64.TRYWAIT P0, [UR5], R3 ;  /* 0x00000003ff0075a7 */ /* 0x000ee40008001105 */
[----:B--23--:R-:W-:Y:S05]  /*3440*/  @!P0 BRA `(.L_x_60) ;  /* 0x00000080001c8947 */ /* 0x00cfea0003800000 */
.L_x_143:
[----:B------:R-:W-:-:S04]  /*3450*/  UIADD3 UR7, UPT, UPT, UR18, 0x1, URZ ;  /* 0x0000000112077890 */ /* 0x000fc8000fffe0ff */
[----:B------:R-:W-:-:S04]  /*3460*/  UISETP.NE.AND UP0, UPT, UR7, 0x2, UPT ;  /* 0x000000020700788c */ /* 0x000fc8000bf05270 */
[----:B------:R-:W-:Y:S02]  /*3470*/  USEL UR5, URZ, 0x1, UP0 ;  /* 0x00000001ff057887 */ /* 0x000fe40008000000 */
[----:B------:R-:W-:-:S04]  /*3480*/  USEL UR7, UR7, URZ, UP0 ;  /* 0x000000ff07077287 */ /* 0x000fc80008000000 */
[----:B------:R-:W-:Y:S01]  /*3490*/  ULEA UR7, UR7, UR6, 0x3 ;  /* 0x0000000607077291 */ /* 0x000fe2000f8e18ff */
[----:B--2---:R-:W-:-:S04]  /*34a0*/  LOP3.LUT R3, R11, UR5, RZ, 0x3c, !PT ;  /* 0x000000050b037c12 */ /* 0x004fc8000f8e3cff */
[----:B------:R-:W-:-:S04]  /*34b0*/  SHF.L.U32 R3, R3, 0x1f, RZ ;  /* 0x0000001f03037819 */ /* 0x000fc800000006ff */
[----:B------:R-:W2:Y:S02]  /*34c0*/  SYNCS.PHASECHK.TRANS64.TRYWAIT P0, [UR7], R3 ;  /* 0x00000003ff0075a7 */ /* 0x000ea40008001107 */
[----:B--2---:R-:W-:Y:S05]  /*34d0*/  @!P0 BRA `(.L_x_61) ;  /* 0x0000008000108947 */ /* 0x004fea0003800000 */
.L_x_145:
[----:B------:R-:W-:Y:S01]  /*34e0*/  NOP ;  /* 0x0000000000007918 */ /* 0x000fe20000000000 */
[----:B--2---:R-:W2:Y:S01]  /*34f0*/  LDS R0, [UR4+0x14] ;  /* 0x00001404ff007984 */ /* 0x004ea20008000800 */
[----:B------:R-:W-:Y:S01]  /*3500*/  ULOP3.LUT UR6, UR19, 0xffff, URZ, 0xc0, !UPT ;  /* 0x0000ffff13067892 */ /* 0x000fe2000f8ec0ff */
[----:B-1----:R-:W-:Y:S01]  /*3510*/  UMOV UR8, 0xffff ;  /* 0x0000ffff00087882 */ /* 0x002fe20000000000 */
[----:B------:R-:W-:Y:S02]  /*3520*/  UMOV UR5, 0x1 ;  /* 0x0000000100057882 */ /* 0x000fe40000000000 */
[----:B------:R-:W-:-:S04]  /*3530*/  USHF.R.U32.HI UR6, URZ, 0x5, UR6 ;  /* 0x00000005ff067899 */ /* 0x000fc80008011606 */
[----:B------:R-:W-:Y:S02]  /*3540*/  USHF.L.U32 UR8, UR8, UR6, URZ ;  /* 0x0000000608087299 */ /* 0x000fe400080006ff */
[----:B------:R-:W-:-:S04]  /*3550*/  USHF.L.U32 UR5, UR5, UR6, URZ ;  /* 0x0000000605057299 */ /* 0x000fc800080006ff */
[----:B--2---:R-:W-:-:S04]  /*3560*/  LOP3.LUT R0, R0, UR8, RZ, 0xc0, !PT ;  /* 0x0000000800007c12 */ /* 0x004fc8000f8ec0ff */
[----:B------:R-:W-:-:S13]  /*3570*/  ISETP.NE.AND P0, PT, R0, UR8, PT ;  /* 0x0000000800007c0c */ /* 0x000fda000bf05270 */
[----:B------:R-:W-:Y:S05]  /*3580*/  @P0 BRA `(.L_x_62) ;  /* 0x0000000000580947 */ /* 0x000fea0003800000 */
[----:B------:R-:W1:Y:S02]  /*3590*/  LDS R0, [UR4+0x18] ;  /* 0x00001804ff007984 */ /* 0x000e640008000800 */
[----:B-1----:R-:W-:-:S04]  /*35a0*/  LOP3.LUT R0, R0, UR5, RZ, 0xc0, !PT ;  /* 0x0000000500007c12 */ /* 0x002fc8000f8ec0ff */
[----:B------:R-:W-:-:S13]  /*35b0*/  ISETP.NE.AND P0, PT, R0, UR5, PT ;  /* 0x0000000500007c0c */ /* 0x000fda000bf05270 */
[----:B------:R-:W-:Y:S05]  /*35c0*/  @P0 BRA `(.L_x_63) ;  /* 0x00000000003c0947 */ /* 0x000fea0003800000 */
[----:B------:R-:W1:Y:S01]  /*35d0*/  S2R R2, SR_LANEID ;  /* 0x0000000000027919 */ /* 0x000e620000000000 */
[----:B------:R-:W-:Y:S01]  /*35e0*/  ULOP3.LUT UR8, URZ, UR8, URZ, 0x33, !UPT ;  /* 0x00000008ff087292 */ /* 0x000fe2000f8e33ff */
[----:B------:R-:W-:Y:S01]  /*35f0*/  LOP3.LUT R4, RZ, UR5, RZ, 0x33, !PT ;  /* 0x00000005ff047c12 */ /* 0x000fe2000f8e33ff */
[----:B------:R-:W-:Y:S02]  /*3600*/  VOTEU.ANY UR7, UPT, PT ;  /* 0x0000000000077886 */ /* 0x000fe400038e0100 */
[----:B------:R-:W-:Y:S01]  /*3610*/  UFLO.U32 UR7, UR7 ;  /* 0x00000007000772bd */ /* 0x000fe200080e0000 */
[----:B------:R-:W2:Y:S01]  /*3620*/  REDUX UR5, R4 ;  /* 0x00000000040573c4 */ /* 0x000ea20000000000 */
[----:B------:R-:W-:-:S06]  /*3630*/  IMAD.U32 R0, RZ, RZ, UR8 ;  /* 0x00000008ff007e24 */ /* 0x000fcc000f8e00ff */
[----:B------:R3:W-:Y:S01]  /*3640*/  UTCATOMSWS.AND URZ, UR8 ;  /* 0x0000000800ff79e3 */ /* 0x0007e20008000000 */
[----:B------:R-:W4:Y:S01]  /*3650*/  REDUX UR6, R0 ;  /* 0x00000000000673c4 */ /* 0x000f220000000000 */
[----:B-1----:R-:W-:Y:S01]  /*3660*/  ISETP.EQ.U32.AND P0, PT, R2, UR7, PT ;  /* 0x0000000702007c0c */ /* 0x002fe2000bf02070 */
[----:B--2---:R-:W-:Y:S01]  /*3670*/  IMAD.U32 R2, RZ, RZ, UR5 ;  /* 0x00000005ff027e24 */ /* 0x004fe2000f8e00ff */
[----:B----4-:R-:W-:-:S11]  /*3680*/  MOV R3, UR6 ;  /* 0x0000000600037c02 */ /* 0x010fd60008000f00 */
[----:B------:R3:W-:Y:S04]  /*3690*/  @P0 ATOMS.AND RZ, [UR4+0x14], R3 ;  /* 0x00001403ffff098c */ /* 0x0007e8000a800004 */
[----:B------:R3:W-:Y:S01]  /*36a0*/  @P0 ATOMS.AND RZ, [UR4+0x18], R2 ;  /* 0x00001802ffff098c */ /* 0x0007e2000a800004 */
[----:B------:R-:W-:Y:S05]  /*36b0*/  BRA `(.L_x_64) ;  /* 0x0000000000147947 */ /* 0x000fea0003800000 */
.L_x_63:
[----:B------:R-:W-:Y:S02]  /*36c0*/  MOV R2, 0x36e0 ;  /* 0x000036e000027802 */ /* 0x000fe40000000f00 */
[----:B----45:R-:W-:Y:S05]  /*36d0*/  CALL.REL.NOINC `($__internal_0_$__cuda_sm10x_tcgen05_guardrail_trap_col_being_dealloced_not_returned_by_alloc) ;  /* 0x0000008000f47944 */ /* 0x030fea0003c00000 */
[----:B------:R-:W-:Y:S05]  /*36e0*/  BRA `(.L_x_64) ;  /* 0x0000000000087947 */ /* 0x000fea0003800000 */
.L_x_62:
[----:B------:R-:W-:Y:S02]  /*36f0*/  MOV R2, 0x3710 ;  /* 0x0000371000027802 */ /* 0x000fe40000000f00 */
[----:B----45:R-:W-:Y:S05]  /*3700*/  CALL.REL.NOINC `($__internal_2_$__cuda_sm10x_tcgen05_guardrail_trap_unallocated_columns_being_dealloced) ;  /* 0x0000008400007944 */ /* 0x030fea0003c00000 */
.L_x_64:
[----:B------:R-:W-:Y:S01]  /*3710*/  NOP ;  /* 0x0000000000007918 */ /* 0x000fe20000000000 */
[----:B---3--:R-:W-:Y:S05]  /*3720*/  EXIT ;  /* 0x000000000000794d */ /* 0x008fea0003800000 */
.L_x_48:
[----:B------:R-:W-:-:S09]  /*3730*/  UISETP.NE.OR UP2, UPT, UR8, 0x3, !UP2 ;  /* 0x000000030800788c */ /* 0x000fd2000d745670 */
[----:B------:R-:W-:Y:S05]  /*3740*/  BRA.U UP2, `(.L_x_65) ;  /* 0x0000001102147547 */ /* 0x000fea000b800000 */
[----:B------:R-:W1:Y:S01]  /*3750*/  LDC R0, c[0x0][0xb30] ;  /* 0x0002cc00ff007b82 */ /* 0x000e620000000800 */
[----:B------:R-:W2:Y:S01]  /*3760*/  LDCU.64 UR8, c[0x0][0x888] ;  /* 0x00011100ff0877ac */ /* 0x000ea20008000a00 */
[----:B------:R-:W-:Y:S02]  /*3770*/  HFMA2 R29, -RZ, RZ, 0, 0 ;  /* 0x00000000ff1d7431 */ /* 0x000fe400000001ff */
[----:B------:R-:W-:Y:S01]  /*3780*/  IMAD.MOV.U32 R31, RZ, RZ, 0x1 ;  /* 0x00000001ff1f7424 */ /* 0x000fe200078e00ff */
[----:B------:R-:W-:Y:S01]  /*3790*/  MOV R23, 0x2000 ;  /* 0x0000200000177802 */ /* 0x000fe20000000f00 */
[----:B------:R-:W4:Y:S01]  /*37a0*/  LDCU.64 UR4, c[0x0][0x890] ;  /* 0x00011200ff0477ac */ /* 0x000f220008000a00 */
[----:B------:R-:W-:Y:S01]  /*37b0*/  IMAD.MOV.U32 R30, RZ, RZ, RZ ;  /* 0x000000ffff1e7224 */ /* 0x000fe200078e00ff */
[----:B------:R-:W3:Y:S01]  /*37c0*/  LDC R19, c[0x0][0x370] ;  /* 0x0000dc00ff137b82 */ /* 0x000ee20000000800 */
[----:B------:R-:W-:Y:S01]  /*37d0*/  UMOV UR7, 0x400 ;  /* 0x0000040000077882 */ /* 0x000fe20000000000 */
[----:B------:R-:W-:-:S02]  /*37e0*/  UPLOP3.LUT UP1, UPT, UPT, UPT, UPT, 0x40, 0x4 ;  /* 0x000000000004789c */ /* 0x000fc40003f2e870 */
[----:B------:R-:W-:-:S04]  /*37f0*/  ULEA UR7, UR37, UR7, 0x18 ;  /* 0x0000000725077291 */ /* 0x000fc8000f8ec0ff */
[----:B------:R-:W3:Y:S01]  /*3800*/  LDC R2, c[0x0][0xb0c] ;  /* 0x0002c300ff027b82 */ /* 0x000ee20000000800 */
[----:B------:R-:W-:Y:S02]  /*3810*/  UIADD3 UR13, UPT, UPT, UR7, 0x58, URZ ;  /* 0x00000058070d7890 */ /* 0x000fe4000fffe0ff */
[----:B--2---:R-:W-:Y:S02]  /*3820*/  UISETP.NE.U32.AND UP2, UPT, UR8, URZ, UPT ;  /* 0x000000ff0800728c */ /* 0x004fe4000bf45070 */
[----:B------:R-:W-:Y:S02]  /*3830*/  UIADD3 UR33, UPT, UPT, UR7, 0x40, URZ ;  /* 0x0000004007217890 */ /* 0x000fe4000fffe0ff */
[----:B----4-:R-:W-:Y:S01]  /*3840*/  UISETP.NE.U32.AND UP3, UPT, UR4, URZ, UPT ;  /* 0x000000ff0400728c */ /* 0x010fe2000bf65070 */
[----:B------:R-:W2:Y:S01]  /*3850*/  LDC R18, c[0x0][0xb20] ;  /* 0x0002c800ff127b82 */ /* 0x000ea20000000800 */
[----:B-1----:R-:W-:Y:S01]  /*3860*/  ISETP.NE.AND P1, PT, R0, 0x1, PT ;  /* 0x000000010000780c */ /* 0x002fe20003f25270 */
[----:B------:R-:W-:-:S02]  /*3870*/  UISETP.NE.AND.EX UP2, UPT, UR9, URZ, UPT, UP2 ;  /* 0x000000ff0900728c */ /* 0x000fc4000bf45320 */
[----:B------:R-:W-:Y:S02]  /*3880*/  UIADD3 UR25, UPT, UPT, UR7, 0x48, URZ ;  /* 0x0000004807197890 */ /* 0x000fe4000fffe0ff */
[----:B------:R-:W-:Y:S02]  /*3890*/  UIADD3 UR17, UPT, UPT, UR7, 0x50, URZ ;  /* 0x0000005007117890 */ /* 0x000fe4000fffe0ff */
[----:B------:R-:W1:Y:S01]  /*38a0*/  LDC.64 R32, c[0x0][0x348] ;  /* 0x0000d200ff207b82 */ /* 0x000e620000000a00 */
[----:B------:R-:W-:Y:S02]  /*38b0*/  UPRMT UR13, UR37, 0x654, UR13 ;  /* 0x00000654250d7896 */ /* 0x000fe4000800000d */
[----:B------:R-:W-:-:S05]  /*38c0*/  UISETP.NE.AND.EX UP3, UPT, UR5, URZ, UPT, UP3 ;  /* 0x000000ff0500728c */ /* 0x000fca000bf65330 */
[----:B------:R-:W4:Y:S08]  /*38d0*/  LDC.64 R16, c[0x0][0xb10] ;  /* 0x0002c400ff107b82 */ /* 0x000f300000000a00 */
[----:B------:R-:W1:Y:S08]  /*38e0*/  LDC.64 R6, c[0x0][0xb18] ;  /* 0x0002c600ff067b82 */ /* 0x000e700000000a00 */
[----:B------:R-:W1:Y:S08]  /*38f0*/  LDC.64 R4, c[0x0][0xb28] ;  /* 0x0002ca00ff047b82 */ /* 0x000e700000000a00 */
[----:B--23--:R-:W1:Y:S02]  /*3900*/  LDC R22, c[0x0][0x374] ;  /* 0x0000dd00ff167b82 */ /* 0x00ce640000000800 */
.L_x_76:
[C---:B------:R-:W-:Y:S02]  /*3910*/  LEA R0, R30.reuse, UR7, 0x3 ;  /* 0x000000071e007c11 */ /* 0x040fe4000f8e18ff */
[----:B------:R-:W-:Y:S02]  /*3920*/  SHF.L.U32 R3, R29, 0x1f, RZ ;  /* 0x0000001f1d037819 */ /* 0x000fe400000006ff */
[----:B------:R-:W-:Y:S02]  /*3930*/  LEA R24, R30, UR7, 0x4 ;  /* 0x000000071e187c11 */ /* 0x000fe4000f8e20ff */
[----:B--2---:R-:W2:Y:S02]  /*3940*/  SYNCS.PHASECHK.TRANS64.TRYWAIT P0, [R0+URZ+0x90], R3 ;  /* 0x00009003000075a7 */ /* 0x004ea400080011ff */
[----:B--2---:R-:W-:Y:S05]  /*3950*/  @!P0 BRA `(.L_x_66) ;  /* 0x0000007c00088947 */ /* 0x004fea0003800000 */
.L_x_146:
[----:B------:R-:W-:Y:S01]  /*3960*/  ISETP.GE.AND P0, PT, R72, 0x1, PT ;  /* 0x000000014800780c */ /* 0x000fe20003f06270 */
[----:B------:R-:W3:Y:S01]  /*3970*/  LDS.128 R24, [R24+0x100] ;  /* 0x0001000018187984 */ /* 0x000ee20000000c00 */
[----:B--2---:R-:W-:Y:S01]  /*3980*/  VIADD R0, R0, 0xa0 ;  /* 0x000000a000007836 */ /* 0x004fe20000000000 */
[----:B------:R-:W-:Y:S01]  /*3990*/  @!PT LDS RZ, [RZ] ;  /* 0x00000000fffff984 */ /* 0x000fe20000000800 */
[----:B------:R-:W-:Y:S01]  /*39a0*/  @!PT LDS RZ, [RZ] ;  /* 0x00000000fffff984 */ /* 0x000fe20000000800 */
[----:B------:R-:W-:Y:S01]  /*39b0*/  @!PT LDS RZ, [RZ] ;  /* 0x00000000fffff984 */ /* 0x000fe20000000800 */
[----:B------:R-:W-:Y:S01]  /*39c0*/  @!PT LDS RZ, [RZ] ;  /* 0x00000000fffff984 */ /* 0x000fe20000000800 */
[----:B------:R2:W-:Y:S06]  /*39d0*/  MEMBAR.ALL.CTA ;  /* 0x0000000000007992 */ /* 0x0005ec0000008000 */
[----:B--2---:R-:W2:Y:S01]  /*39e0*/  FENCE.VIEW.ASYNC.S ;  /* 0x00000000000073c6 */ /* 0x004ea20000000000 */
[----:B------:R-:W-:Y:S04]  /*39f0*/  PRMT R0, RZ, 0x654, R0 ;  /* 0x00000654ff007816 */ /* 0x000fe80000000000 */
[----:B--2---:R2:W-:Y:S01]  /*3a00*/  SYNCS.ARRIVE.TRANS64.RED.A1T0 RZ, [R0+URZ], RZ ;  /* 0x000000ff00ff79a7 */ /* 0x0045e200081004ff */
[----:B---3--:R-:W-:Y:S11]  /*3a10*/  LOP3.LUT P3, RZ, R26, 0x1, RZ, 0xc0, !PT ;  /* 0x000000011aff7812 */ /* 0x008ff6000786c0ff */
[----:B------:R-:W-:Y:S02]  /*3a20*/  @!UPT UIADD3 URZ, UPT, UPT, URZ, URZ, URZ ;  /* 0x000000fffffff290 */ /* 0x000fe4000fffe0ff */
[----:B------:R-:W-:Y:S02]  /*3a30*/  @P3 MOV R13, R24 ;  /* 0x00000018000d3202 */ /* 0x000fe40000000f00 */
[----:B------:R-:W-:Y:S01]  /*3a40*/  @P3 LOP3.LUT R8, R25, 0xffff, RZ, 0xc0, !PT ;  /* 0x0000ffff19083812 */ /* 0x000fe200078ec0ff */
[----:B--2---:R-:W-:Y:S06]  /*3a50*/  @!P0 BRA `(.L_x_67) ;  /* 0x0000000000a48947 */ /* 0x004fec0003800000 */
[----:B-1----:R-:W-:Y:S01]  /*3a60*/  IMAD.HI.U32 R35, R22, R7, RZ ;  /* 0x0000000716237227 */ /* 0x002fe200078e00ff */
[----:B------:R-:W-:Y:S02]  /*3a70*/  ISETP.NE.AND P0, PT, R6, 0x1, PT ;  /* 0x000000010600780c */ /* 0x000fe40003f05270 */
[----:B------:R-:W-:Y:S01]  /*3a80*/  ISETP.NE.AND P2, PT, R72, 0x1, PT ;  /* 0x000000014800780c */ /* 0x000fe20003f45270 */
[----:B----4-:R-:W-:Y:S01]  /*3a90*/  IMAD.HI.U32 R34, R19, R16, RZ ;  /* 0x0000001013227227 */ /* 0x010fe200078e00ff */
[----:B------:R-:W-:Y:S02]  /*3aa0*/  SHF.R.U32.HI R35, RZ, R18, R35 ;  /* 0x00000012ff237219 */ /* 0x000fe40000011623 */
[----:B------:R-:W-:Y:S01]  /*3ab0*/  ISETP.NE.AND P4, PT, R2, 0x1, PT ;  /* 0x000000010200780c */ /* 0x000fe20003f85270 */
[----:B------:R-:W-:Y:S01]  /*3ac0*/  IMAD.HI.U32 R36, R13, R16, RZ ;  /* 0x000000100d247227 */ /* 0x000fe200078e00ff */
[----:B------:R-:W-:Y:S02]  /*3ad0*/  SHF.R.U32.HI R34, RZ, R17, R34 ;  /* 0x00000011ff227219 */ /* 0x000fe40000011622 */
[----:B------:R-:W-:Y:S01]  /*3ae0*/  SEL R3, R22, R35, !P0 ;  /* 0x0000002316037207 */ /* 0x000fe20004000000 */
[C---:B------:R-:W-:Y:S01]  /*3af0*/  IMAD.HI.U32 R35, R8.reuse, R7, RZ ;  /* 0x0000000708237227 */ /* 0x040fe200078e00ff */
[----:B------:R-:W-:Y:S02]  /*3b00*/  SEL R11, R19, R34, !P4 ;  /* 0x00000022130b7207 */ /* 0x000fe40006000000 */
[----:B------:R-:W-:Y:S01]  /*3b10*/  SHF.R.U32.HI R36, RZ, R17, R36 ;  /* 0x00000011ff247219 */ /* 0x000fe20000011624 */
[----:B------:R-:W-:Y:S01]  /*3b20*/  IMAD.HI.U32 R38, R3, R4, RZ ;  /* 0x0000000403267227 */ /* 0x000fe200078e00ff */
[----:B------:R-:W-:Y:S03]  /*3b30*/  SHF.R.U32.HI R35, RZ, R18, R35 ;  /* 0x00000012ff237219 */ /* 0x000fe60000011623 */
[----:B------:R-:W-:Y:S01]  /*3b40*/  IMAD.HI.U32 R34, R11, R4, RZ ;  /* 0x000000040b227227 */ /* 0x000fe200078e00ff */
[----:B------:R-:W-:Y:S02]  /*3b50*/  @P2 SHF.R.U32.HI R3, RZ, R5, R38 ;  /* 0x00000005ff032219 */ /* 0x000fe40000011626 */
[----:B------:R-:W-:Y:S02]  /*3b60*/  SEL R9, R8, R35, !P0 ;  /* 0x0000002308097207 */ /* 0x000fe40004000000 */
[----:B------:R-:W-:Y:S01]  /*3b70*/  @P2 SHF.R.U32.HI R11, RZ, R5, R34 ;  /* 0x00000005ff0b2219 */ /* 0x000fe20000011622 */
[C---:B------:R-:W-:Y:S01]  /*3b80*/  IMAD R10, R72.reuse, R3, RZ ;  /* 0x00000003480a7224 */ /* 0x040fe200078e02ff */
[----:B------:R-:W-:Y:S01]  /*3b90*/  SEL R3, R13, R36, !P4 ;  /* 0x000000240d037207 */ /* 0x000fe20006000000 */
[C---:B------:R-:W-:Y:S03]  /*3ba0*/  IMAD.HI.U32 R14, R9.reuse, R4, RZ ;  /* 0x00000004090e7227 */ /* 0x040fe600078e00ff */
[----:B------:R-:W-:Y:S01]  /*3bb0*/  ISETP.GE.AND P0, PT, R9, R10, PT ;  /* 0x0000000a0900720c */ /* 0x000fe20003f06270 */
[C---:B------:R-:W-:Y:S01]  /*3bc0*/  IMAD R12, R72.reuse, R11, RZ ;  /* 0x0000000b480c7224 */ /* 0x040fe200078e02ff */
[-C--:B------:R-:W-:Y:S04]  /*3bd0*/  SHF.R.U32.HI R14, RZ, R5.reuse, R14 ;  /* 0x00000005ff0e7219 */ /* 0x080fe8000001160e */
[----:B------:R-:W-:Y:S02]  /*3be0*/  ISETP.GE.OR P0, PT, R3, R12, P0 ;  /* 0x0000000c0300720c */ /* 0x000fe40000706670 */
[----:B------:R-:W-:Y:S05]  /*3bf0*/  SEL R15, R9, R14, !P2 ;  /* 0x0000000e090f7207 */ /* 0x000fea0005000000 */
[----:B------:R-:W-:Y:S04]  /*3c00*/  IMAD.MOV R14, RZ, RZ, -R15 ;  /* 0x000000ffff0e7224 */ /* 0x000fe800078e0a0f */
[----:B------:R-:W-:Y:S02]  /*3c10*/  IMAD R14, R72, R14, R9 ;  /* 0x0000000e480e7224 */ /* 0x000fe400078e0209 */
[C---:B------:R-:W-:Y:S05]  /*3c20*/  @!P0 IMAD.HI.U32 R10, R3.reuse, R4, RZ ;  /* 0x00000004030a8227 */ /* 0x040fea00078e00ff */
[----:B------:R-:W-:Y:S04]  /*3c30*/  @!P0 SHF.R.U32.HI R10, RZ, R5, R10 ;  /* 0x00000005ff0a8219 */ /* 0x000fe8000001160a */
[----:B------:R-:W-:Y:S01]  /*3c40*/  @!P0 SEL R0, R3, R10, !P2 ;  /* 0x0000000a03008207 */ /* 0x000fe20005000000 */
[----:B------:R-:W-:Y:S03]  /*3c50*/  IMAD.MOV R10, RZ, RZ, -R3 ;  /* 0x000000ffff0a7224 */ /* 0x000fe600078e0a03 */
[----:B------:R-:W-:Y:S01]  /*3c60*/  @!P0 IADD3 R15, PT, PT, R15, -R0, RZ ;  /* 0x800000000f0f8210 */ /* 0x000fe20007ffe0ff */
[----:B------:R-:W-:Y:S01]  /*3c70*/  @!P0 IMAD R0, R11, R14, R0 ;  /* 0x0000000e0b008224 */ /* 0x000fe200078e0200 */
[----:B------:R-:W-:Y:S01]  /*3c80*/  IADD3 R11, PT, PT, -R9, RZ, RZ ;  /* 0x000000ff090b7210 */ /* 0x000fe20007ffe1ff */
[----:B------:R-:W-:Y:S02]  /*3c90*/  IMAD R13, R2, R10, R13 ;  /* 0x0000000a020d7224 */ /* 0x000fe400078e020d */
[----:B------:R-:W-:Y:S02]  /*3ca0*/  @!P0 IMAD R9, R15, R72, R3 ;  /* 0x000000480f098224 */ /* 0x000fe400078e0203 */
[----:B------:R-:W-:Y:S02]  /*3cb0*/  @!P0 IMAD.MOV.U32 R3, RZ, RZ, R0 ;  /* 0x000000ffff038224 */ /* 0x000fe400078e0000 */
[----:B------:R-:W-:Y:S02]  /*3cc0*/  IMAD R8, R6, R11, R8 ;  /* 0x0000000b06087224 */ /* 0x000fe400078e0208 */
[----:B------:R-:W-:Y:S02]  /*3cd0*/  IMAD R13, R3, R2, R13 ;  /* 0x00000002030d7224 */ /* 0x000fe400078e020d */
[----:B------:R-:W-:Y:S02]  /*3ce0*/  IMAD R8, R9, R6, R8 ;  /* 0x0000000609087224 */ /* 0x000fe400078e0208 */
.L_x_67:
[----:B------:R-:W-:Y:S05]  /*3cf0*/  BRA.U UP1, `(.L_x_68) ;  /* 0x0000000101107547 */ /* 0x000fea000b800000 */
[----:B------:R-:W-:Y:S04]  /*3d00*/  MOV R0, UR6 ;  /* 0x0000000600007c02 */ /* 0x000fe80008000f00 */
[----:B------:R-:W-:Y:S04]  /*3d10*/  SHF.L.U32 R3, R0, 0x1f, RZ ;  /* 0x0000001f00037819 */ /* 0x000fe800000006ff */
[----:B------:R-:W2:Y:S02]  /*3d20*/  SYNCS.PHASECHK.TRANS64.TRYWAIT P0, [UR7+0x88], R3 ;  /* 0x00008803ff0075a7 */ /* 0x000ea40008001107 */
[----:B--2---:R-:W-:Y:S05]  /*3d30*/  @!P0 BRA `(.L_x_69) ;  /* 0x0000007800248947 */ /* 0x004fea0003800000 */
.L_x_68:
[----:B------:R-:W-:Y:S02]  /*3d40*/  R2UR UR35, R21 ;  /* 0x00000000152372ca */ /* 0x000fe400000e0000 */
[----:B------:R-:W-:Y:S02]  /*3d50*/  R2UR UR34, R20 ;  /* 0x00000000142272ca */ /* 0x000fe400000e0000 */
[----:B------:R-:W-:Y:S02]  /*3d60*/  ISETP.NE.U32.AND P2, PT, RZ, UR4, PT ;  /* 0x00000004ff007c0c */ /* 0x000fe4000bf45070 */
[----:B------:R-:W-:Y:S02]  /*3d70*/  SHF.L.U32 R12, R31, 0x1f, RZ ;  /* 0x0000001f1f0c7819 */ /* 0x000fe400000006ff */
[----:B------:R-:W-:Y:S05]  /*3d80*/  ISETP.NE.AND.EX P2, PT, RZ, UR5, PT, P2 ;  /* 0x00000005ff007c0c */ /* 0x000fea000bf45320 */
[----:B------:R-:W-:Y:S02]  /*3d90*/  USHF.L.U32 UR35, UR35, 0x7, URZ ;  /* 0x0000000723237899 */ /* 0x000fe400080006ff */
[----:B------:R-:W-:Y:S01]  /*3da0*/  USHF.L.U32 UR34, UR34, 0x8, URZ ;  /* 0x0000000822227899 */ /* 0x000fe200080006ff */
[----:B------:R-:W-:Y:S11]  /*3db0*/  BRA.U !UP3, `(.L_x_70) ;  /* 0x000000010b347547 */ /* 0x000ff6000b800000 */
[----:B------:R-:W-:Y:S01]  /*3dc0*/  UPLOP3.LUT UP0, UPT, UPT, UPT, UP2, 0x80, 0x8 ;  /* 0x000000000008789c */ /* 0x000fe20003f0f020 */
[----:B--2---:R-:W-:Y:S02]  /*3dd0*/  HFMA2 R0, -RZ, RZ, 0, 5.9604644775390625e-08 ;  /* 0x00000001ff007431 */ /* 0x004fe400000001ff */
[----:B------:R-:W-:Y:S03]  /*3de0*/  IMAD.MOV.U32 R151, RZ, RZ, 0x1 ;  /* 0x00000001ff977424 */ /* 0x000fe600078e00ff */
[----:B------:R-:W-:Y:S05]  /*3df0*/  PLOP3.LUT P0, PT, PT, PT, UP0, 0x80, 0x8 ;  /* 0x000000000008781c */ /* 0x000fea0003f0f008 */
[----:B------:R-:W2:Y:S01]  /*3e00*/  @UP0 LDCU.64 UR10, c[0x0][0x888] ;  /* 0x00011100ff0a07ac */ /* 0x000ea20008000a00 */
[----:B------:R-:W-:Y:S07]  /*3e10*/  @UP0 UIMAD UR8, UR36, UR4, URZ ;  /* 0x00000004240802a4 */ /* 0x000fee000f8e02ff */
[----:B------:R-:W-:Y:S01]  /*3e20*/  @!P0 PRMT R151, R0, 0x7610, R151 ;  /* 0x0000761000978816 */ /* 0x000fe20000000097 */
[----:B--2---:R-:W-:Y:S03]  /*3e30*/  @UP0 UIMAD.WIDE UR10, UR8, 0x4, UR10 ;  /* 0x00000004080a08a5 */ /* 0x004fe6000f8e020a */
[----:B------:R-:W2:Y:S03]  /*3e40*/  @!UP0 LDCU UR8, c[0x0][0x880] ;  /* 0x00011000ff0887ac */ /* 0x000ea60008000800 */
[----:B------:R-:W-:Y:S01]  /*3e50*/  IMAD.U32 R10, RZ, RZ, UR10 ;  /* 0x0000000aff0a7e24 */ /* 0x000fe2000f8e00ff */
[----:B------:R-:W-:Y:S05]  /*3e60*/  MOV R11, UR11 ;  /* 0x0000000b000b7c02 */ /* 0x000fea0008000f00 */
[----:B-----5:R3:W5:Y:S02]  /*3e70*/  @P0 LDG.E R82, desc[UR46][R10.64] ;  /* 0x0000002e0a520981 */ /* 0x020764000c1e1900 */
[----:B--23--:R-:W-:Y:S07]  /*3e80*/  @!P0 IMAD.U32 R82, RZ, RZ, UR8 ;  /* 0x00000008ff528e24 */ /* 0x00cfee000f8e00ff */
.L_x_70:
[----:B-----5:R-:W-:Y:S01]  /*3e90*/  @!P2 ISETP.EQ.AND P0, PT, R82, RZ, PT ;  /* 0x000000ff5200a20c */ /* 0x020fe20003f02270 */
[----:B------:R-:W-:Y:S01]  /*3ea0*/  @!UPT UIADD3 URZ, UPT, UPT, URZ, URZ, URZ ;  /* 0x000000fffffff290 */ /* 0x000fe2000fffe0ff */
[----:B------:R-:W-:Y:S11]  /*3eb0*/  @!P2 BRA `(.L_x_71) ;  /* 0x000000000014a947 */ /* 0x000ff60003800000 */
[----:B------:R-:W-:Y:S02]  /*3ec0*/  LOP3.LUT P2, RZ, R151, 0xff, RZ, 0xc0, !PT ;  /* 0x000000ff97ff7812 */ /* 0x000fe4000784c0ff */
[----:B------:R-:W-:Y:S04]  /*3ed0*/  PLOP3.LUT P0, PT, PT, PT, UP0, 0x80, 0x8 ;  /* 0x000000000008781c */ /* 0x000fe80003f0f008 */
[----:B------:R-:W-:Y:S07]  /*3ee0*/  PLOP3.LUT P0, PT, P0, PT, PT, 0x8, 0x80 ;  /* 0x000000000080781c */ /* 0x000fee000070e170 */
[----:B------:R-:W-:Y:S11]  /*3ef0*/  @P2 ISETP.EQ.AND P0, PT, R82, RZ, PT ;  /* 0x000000ff5200220c */ /* 0x000ff60003f02270 */
[----:B------:R-:W-:Y:S02]  /*3f00*/  @!UPT UIADD3 URZ, UPT, UPT, URZ, URZ, URZ ;  /* 0x000000fffffff290 */ /* 0x000fe4000fffe0ff */
.L_x_71:
[----:B------:R-:W3:Y:S01]  /*3f10*/  SYNCS.PHASECHK.TRANS64.TRYWAIT P2, [UR7+0x60], R12 ;  /* 0x0000600cff0075a7 */ /* 0x000ee20008041107 */
[----:B------:R-:W-:Y:S04]  /*3f20*/  ELECT P4, URZ, PT ;  /* 0x0000000000ff782f */ /* 0x000fe80003880000 */
[----:B------:R-:W-:Y:S11]  /*3f30*/  PLOP3.LUT P4, PT, P0, P4, PT, 0xf2, 0x2f ;  /* 0x00000000002f781c */ /* 0x000ff60000789e72 */
[----:B------:R-:W-:Y:S02]  /*3f40*/  @!UPT UIADD3 URZ, UPT, UPT, URZ, URZ, URZ ;  /* 0x000000fffffff290 */ /* 0x000fe4000fffe0ff */
[----:B-1----:R-:W-:Y:S05]  /*3f50*/  @!P4 IADD3 R9, P0, PT, R32, 0x580, RZ ;  /* 0x000005802009c810 */ /* 0x002fea0007f1e0ff */
[----:B--2---:R-:W-:Y:S01]  /*3f60*/  @!P4 IMAD.X R0, RZ, RZ, R33, P0 ;  /* 0x000000ffff00c224 */ /* 0x004fe200000e0621 */
[----:B---3--:R-:W-:Y:S07]  /*3f70*/  @!P2 BRA `(.L_x_72) ;  /* 0x0000007400aca947 */ /* 0x008fee0003800000 */
.L_x_149:
[----:B------:R-:W-:Y:S01]  /*3f80*/  @!P4 R2UR UR8, R0 ;  /* 0x000000000008c2ca */ /* 0x000fe200000e0000 */
[----:B------:R-:W-:Y:S01]  /*3f90*/  VOTEU.ALL UP1, P4 ;  /* 0x0000000000ff7886 */ /* 0x000fe20002020000 */
[----:B------:R-:W-:Y:S01]  /*3fa0*/  @!P4 R2UR UR9, R9 ;  /* 0x000000000909c2ca */ /* 0x000fe200000e0000 */
[----:B------:R-:W-:Y:S01]  /*3fb0*/  @!P4 IMAD.MOV.U32 R0, RZ, RZ, 0x2000 ;  /* 0x00002000ff00c424 */ /* 0x000fe200078e00ff */
[----:B------:R-:W-:Y:S01]  /*3fc0*/  UMOV UR10, 0x0 ;  /* 0x00000000000a7882 */ /* 0x000fe20000000000 */
[----:B------:R-:W-:Y:S01]  /*3fd0*/  UMOV UR11, 0x10000000 ;  /* 0x10000000000b7882 */ /* 0x000fe20000000000 */
[----:B------:R-:W-:Y:S01]  /*3fe0*/  @!UP1 UIADD3 UR32, UPT, UPT, UR7, 0x200, URZ ;  /* 0x0000020007209890 */ /* 0x000fe2000fffe0ff */
[----:B------:R-:W-:Y:S01]  /*3ff0*/  @!P4 IADD3 R9, P0, PT, R32, 0x580, RZ ;  /* 0x000005802009c810 */ /* 0x000fe20007f1e0ff */
[----:B------:R-:W-:Y:S05]  /*4000*/  VOTEU.ALL UP1, P4 ;  /* 0x0000000000ff7886 */ /* 0x000fea0002020000 */
[----:B------:R-:W-:Y:S01]  /*4010*/  IMAD.U32 R11, RZ, RZ, UR8 ;  /* 0x00000008ff0b7e24 */ /* 0x000fe2000f8e00ff */
[----:B------:R-:W-:Y:S01]  /*4020*/  UPRMT UR8, UR37, 0x654, UR33 ;  /* 0x0000065425087896 */ /* 0x000fe20008000021 */
[----:B------:R-:W-:Y:S03]  /*4030*/  IMAD.U32 R10, RZ, RZ, UR9 ;  /* 0x00000009ff0a7e24 */ /* 0x000fe6000f8e00ff */
[----:B------:R-:W-:Y:S02]  /*4040*/  @!P4 R2UR UR15, R11 ;  /* 0x000000000b0fc2ca */ /* 0x000fe400000e0000 */
[----:B------:R-:W-:Y:S11]  /*4050*/  @!P4 R2UR UR14, R10 ;  /* 0x000000000a0ec2ca */ /* 0x000ff600000e0000 */
[----:B------:R-:W-:Y:S02]  /*4060*/  @!UPT UIADD3 URZ, UPT, UPT, URZ, URZ, URZ ;  /* 0x000000fffffff290 */ /* 0x000fe4000fffe0ff */
[----:B------:R2:W-:Y:S01]  /*4070*/  @!UP1 UTMALDG.3D [UR32], [UR14], desc[UR10] ;  /* 0x00000a200e0095b4 */ /* 0x0005e20008011000 */
[----:B------:R3:W-:Y:S01]  /*4080*/  @!P4 SYNCS.ARRIVE.TRANS64.RED.A0TR RZ, [UR7+0x40], R0 ;  /* 0x00004000ffffc9a7 */ /* 0x0007e20008300407 */
[----:B------:R-:W-:Y:S01]  /*4090*/  SYNCS.ARRIVE.TRANS64.RED.A1T0 RZ, [UR8], RZ ;  /* 0x000000ffffff79a7 */ /* 0x000fe20008100408 */
[----:B---3--:R-:W-:Y:S01]  /*40a0*/  @!P4 IMAD.X R0, RZ, RZ, R33, P0 ;  /* 0x000000ffff00c224 */ /* 0x008fe200000e0621 */
[----:B------:R-:W3:Y:S02]  /*40b0*/  SYNCS.PHASECHK.TRANS64.TRYWAIT P2, [UR7+0x68], R12 ;  /* 0x0000680cff0075a7 */ /* 0x000ee40008041107 */
[----:B--23--:R-:W-:Y:S05]  /*40c0*/  @!P2 BRA `(.L_x_73) ;  /* 0x000000740070a947 */ /* 0x00cfea0003800000 */
.L_x_151:
        /* <DEDUP_REMOVED lines=8> */
[----:B------:R-:W-:Y:S01]  /*4150*/  @!UP1 UIADD3 UR24, UPT, UPT, UR7, 0x2200, URZ ;  /* 0x0000220007189890 */ /* 0x000fe2000fffe0ff */
[----:B------:R-:W-:Y:S01]  /*4160*/  VOTEU.ALL UP1, P4 ;  /* 0x0000000000ff7886 */ /* 0x000fe20002020000 */
[----:B------:R-:W-:Y:S01]  /*4170*/  UMOV UR27, UR35 ;  /* 0x00000023001b7c82 */ /* 0x000fe20008000000 */
[----:B------:R-:W-:Y:S02]  /*4180*/  UMOV UR28, UR36 ;  /* 0x00000024001c7c82 */ /* 0x000fe40008000000 */
[----:B------:R-:W-:Y:S01]  /*4190*/  IMAD.U32 R11, RZ, RZ, UR8 ;  /* 0x00000008ff0b7e24 */ /* 0x000fe2000f8e00ff */
[----:B------:R-:W-:Y:S01]  /*41a0*/  UPRMT UR8, UR37, 0x654, UR25 ;  /* 0x0000065425087896 */ /* 0x000fe20008000019 */
[----:B------:R-:W-:Y:S02]  /*41b0*/  IMAD.U32 R10, RZ, RZ, UR9 ;  /* 0x00000009ff0a7e24 */ /* 0x000fe4000f8e00ff */
[----:B------:R-:W-:Y:S01]  /*41c0*/  @!P4 IMAD.X R20, RZ, RZ, R33, P0 ;  /* 0x000000ffff14c224 */ /* 0x000fe200000e0621 */
[----:B------:R-:W-:Y:S02]  /*41d0*/  @!P4 R2UR UR15, R11 ;  /* 0x000000000b0fc2ca */ /* 0x000fe400000e0000 */
[----:B------:R-:W-:Y:S11]  /*41e0*/  @!P4 R2UR UR14, R10 ;  /* 0x000000000a0ec2ca */ /* 0x000ff600000e0000 */
[----:B------:R-:W-:Y:S02]  /*41f0*/  @!UPT UIADD3 URZ, UPT, UPT, URZ, URZ, URZ ;  /* 0x000000fffffff290 */ /* 0x000fe4000fffe0ff */
[----:B------:R2:W-:Y:S01]  /*4200*/  @!UP1 UTMALDG.3D [UR24], [UR14], desc[UR10] ;  /* 0x00000a180e0095b4 */ /* 0x0005e20008011000 */
[----:B------:R2:W-:Y:S01]  /*4210*/  @!P4 SYNCS.ARRIVE.TRANS64.RED.A0TR RZ, [UR7+0x48], R0 ;  /* 0x00004800ffffc9a7 */ /* 0x0005e20008300407 */
[----:B------:R-:W-:Y:S01]  /*4220*/  SYNCS.ARRIVE.TRANS64.RED.A1T0 RZ, [UR8], RZ ;  /* 0x000000ffffff79a7 */ /* 0x000fe20008100408 */
[----:B------:R-:W3:Y:S02]  /*4230*/  SYNCS.PHASECHK.TRANS64.TRYWAIT P2, [UR7+0x70], R12 ;  /* 0x0000700cff0075a7 */ /* 0x000ee40008041107 */
[----:B--23--:R-:W-:Y:S05]  /*4240*/  @!P2 BRA `(.L_x_74) ;  /* 0x000000740028a947 */ /* 0x00cfea0003800000 */
.L_x_153:
[----:B------:R-:W2:Y:S01]  /*4250*/  LDC.64 R14, c[0x0][0xb10] ;  /* 0x0002c400ff0e7b82 */ /* 0x000ea20000000a00 */
[----:B------:R-:W-:Y:S01]  /*4260*/  @!P4 R2UR UR8, R20 ;  /* 0x000000001408c2ca */ /* 0x000fe200000e0000 */
[----:B------:R-:W-:Y:S01]  /*4270*/  VOTEU.ALL UP1, P4 ;  /* 0x0000000000ff7886 */ /* 0x000fe20002020000 */
[----:B------:R-:W-:Y:S01]  /*4280*/  @!P4 R2UR UR9, R21 ;  /* 0x000000001509c2ca */ /* 0x000fe200000e0000 */
[----:B------:R-:W-:Y:S01]  /*4290*/  UMOV UR10, 0x0 ;  /* 0x00000000000a7882 */ /* 0x000fe20000000000 */
[----:B------:R-:W-:Y:S03]  /*42a0*/  UMOV UR11, 0x10000000 ;  /* 0x10000000000b7882 */ /* 0x000fe60000000000 */
[----:B------:R-:W3:Y:S01]  /*42b0*/  LDC.64 R10, c[0x0][0xb18] ;  /* 0x0002c600ff0a7b82 */ /* 0x000ee20000000a00 */
[----:B------:R-:W-:Y:S01]  /*42c0*/  @!UP1 UIADD3 UR18, UPT, UPT, UR34, 0x80, URZ ;  /* 0x0000008022129890 */ /* 0x000fe2000fffe0ff */
[----:B------:R-:W-:Y:S01]  /*42d0*/  @P3 SHF.R.U32.HI R28, RZ, 0x10, R25 ;  /* 0x00000010ff1c3819 */ /* 0x000fe20000011619 */
[----:B------:R-:W-:Y:S01]  /*42e0*/  @!UP1 UIADD3 UR16, UPT, UPT, UR7, 0x4200, URZ ;  /* 0x0000420007109890 */ /* 0x000fe2000fffe0ff */
[----:B------:R-:W-:Y:S01]  /*42f0*/  VIADD R30, R30, 0x1 ;  /* 0x000000011e1e7836 */ /* 0x000fe20000000000 */
[----:B------:R-:W-:Y:S03]  /*4300*/  VOTEU.ALL UP1, P4 ;  /* 0x0000000000ff7886 */ /* 0x000fe60002020000 */
[----:B------:R-:W5:Y:S01]  /*4310*/  @!P1 LDC R0, c[0x0][0xb20] ;  /* 0x0002c800ff009b82 */ /* 0x000f620000000800 */
[----:B------:R-:W-:Y:S01]  /*4320*/  UMOV UR19, UR35 ;  /* 0x0000002300137c82 */ /* 0x000fe20008000000 */
[----:B------:R-:W-:Y:S01]  /*4330*/  IMAD.U32 R21, RZ, RZ, UR8 ;  /* 0x00000008ff157e24 */ /* 0x000fe2000f8e00ff */
[----:B------:R-:W-:Y:S05]  /*4340*/  UMOV UR20, UR36 ;  /* 0x0000002400147c82 */ /* 0x000fea0008000000 */
[----:B-1----:R-:W1:Y:S01]  /*4350*/  @!P1 LDC R3, c[0x0][0xb0c] ;  /* 0x0002c300ff039b82 */ /* 0x002e620000000800 */
[----:B------:R-:W-:Y:S01]  /*4360*/  IMAD.U32 R20, RZ, RZ, UR9 ;  /* 0x00000009ff147e24 */ /* 0x000fe2000f8e00ff */
[----:B------:R-:W-:Y:S01]  /*4370*/  UPRMT UR8, UR37, 0x654, UR17 ;  /* 0x0000065425087896 */ /* 0x000fe20008000011 */
[----:B------:R-:W-:Y:S03]  /*4380*/  @!P4 R2UR UR15, R21 ;  /* 0x00000000150fc2ca */ /* 0x000fe600000e0000 */
[----:B------:R-:W-:Y:S01]  /*4390*/  @!P4 R2UR UR14, R20 ;  /* 0x00000000140ec2ca */ /* 0x000fe200000e0000 */
[----:B------:R-:W-:Y:S11]  /*43a0*/  @!P4 IMAD.MOV.U32 R20, RZ, RZ, 0x2000 ;  /* 0x00002000ff14c424 */ /* 0x000ff600078e00ff */
[----:B------:R-:W-:Y:S01]  /*43b0*/  @!UPT UIADD3 URZ, UPT, UPT, URZ, URZ, URZ ;  /* 0x000000fffffff290 */ /* 0x000fe2000fffe0ff */
[----:B------:R1:W-:Y:S01]  /*43c0*/  @!UP1 UTMALDG.3D [UR16], [UR14], desc[UR10] ;  /* 0x00000a100e0095b4 */ /* 0x0003e20008011000 */
[----:B------:R1:W-:Y:S02]  /*43d0*/  @!P4 SYNCS.ARRIVE.TRANS64.RED.A0TR RZ, [UR7+0x50], R20 ;  /* 0x00005014ffffc9a7 */ /* 0x0003e40008300407 */
[----:B-1----:R-:W-:Y:S01]  /*43e0*/  @!P1 ISETP.NE.AND P2, PT, R3, 0x1, PT ;  /* 0x000000010300980c */ /* 0x002fe20003f45270 */
[C---:B--2---:R-:W-:Y:S01]  /*43f0*/  @!P1 IMAD.HI.U32 R14, R13.reuse, R14, RZ ;  /* 0x0000000e0d0e9227 */ /* 0x044fe200078e00ff */
[----:B---3--:R-:W-:Y:S03]  /*4400*/  @!P1 ISETP.NE.AND P0, PT, R10, 0x1, PT ;  /* 0x000000010a00980c */ /* 0x008fe60003f05270 */
[C---:B------:R-:W-:Y:S01]  /*4410*/  @!P1 IMAD.HI.U32 R11, R8.reuse, R11, RZ ;  /* 0x0000000b080b9227 */ /* 0x040fe200078e00ff */
[----:B------:R-:W-:Y:S04]  /*4420*/  @!P1 SHF.R.U32.HI R14, RZ, R15, R14 ;  /* 0x0000000fff0e9219 */ /* 0x000fe8000001160e */
[----:B-----5:R-:W-:Y:S01]  /*4430*/  @!P1 SHF.R.U32.HI R9, RZ, R0, R11 ;  /* 0x00000000ff099219 */ /* 0x020fe2000001160b */
[----:B------:R-:W-:Y:S01]  /*4440*/  SYNCS.ARRIVE.TRANS64.RED.A1T0 RZ, [UR8], RZ ;  /* 0x000000ffffff79a7 */ /* 0x000fe20008100408 */
[----:B------:R-:W-:Y:S02]  /*4450*/  @!P1 SEL R14, R13, R14, !P2 ;  /* 0x0000000e0d0e9207 */ /* 0x000fe40005000000 */
[----:B------:R-:W-:Y:S01]  /*4460*/  @!P1 SEL R9, R8, R9, !P0 ;  /* 0x0000000908099207 */ /* 0x000fe20004000000 */
[----:B------:R-:W1:Y:S04]  /*4470*/  SYNCS.PHASECHK.TRANS64.TRYWAIT P5, [UR7+0x78], R12 ;  /* 0x0000780cff0075a7 */ /* 0x000e6800080a1107 */
[----:B------:R-:W-:Y:S02]  /*4480*/  @!P1 IMAD.IADD R0, R9, 0x1, -R14 ;  /* 0x0000000109009824 */ /* 0x000fe400078e0a0e */
[----:B------:R-:W-:Y:S02]  /*4490*/  @!P1 IMAD.IADD R9, R14, 0x1, -R9 ;  /* 0x000000010e099824 */ /* 0x000fe400078e0a09 */
[----:B------:R-:W-:Y:S02]  /*44a0*/  @!P1 IMAD R13, R0, R3, R13 ;  /* 0x00000003000d9224 */ /* 0x000fe400078e020d */
[----:B------:R-:W-:Y:S01]  /*44b0*/  @!P1 IMAD R8, R9, R10, R8 ;  /* 0x0000000a09089224 */ /* 0x000fe200078e0208 */
[----:B-1----:R-:W-:Y:S06]  /*44c0*/  @!P5 BRA `(.L_x_75) ;  /* 0x0000007000a0d947 */ /* 0x002fec0003800000 */
.L_x_155:
[----:B-1----:R-:W-:Y:S01]  /*44d0*/  @!P4 IADD3 R3, P0, PT, R32, 0x580, RZ ;  /* 0x000005802003c810 */ /* 0x002fe20007f1e0ff */
[----:B------:R-:W-:Y:S01]  /*44e0*/  VOTEU.ALL UP1, P4 ;  /* 0x0000000000ff7886 */ /* 0x000fe20002020000 */
[----:B------:R-:W-:Y:S01]  /*44f0*/  UMOV UR18, 0x0 ;  /* 0x0000000000127882 */ /* 0x000fe20000000000 */
[----:B------:R-:W-:Y:S01]  /*4500*/  UMOV UR19, 0x10000000 ;  /* 0x1000000000137882 */ /* 0x000fe20000000000 */
[----:B------:R-:W-:Y:S01]  /*4510*/  @!P4 R2UR UR9, R3 ;  /* 0x000000000309c2ca */ /* 0x000fe200000e0000 */
[----:B------:R-:W-:Y:S01]  /*4520*/  @!P4 IMAD.X R0, RZ, RZ, R33, P0 ;  /* 0x000000ffff00c224 */ /* 0x000fe200000e0621 */
[----:B------:R-:W-:Y:S01]  /*4530*/  @!UP1 UIADD3 UR10, UPT, UPT, UR34, 0xc0, URZ ;  /* 0x000000c0220a9890 */ /* 0x000fe2000fffe0ff */
[----:B------:R-:W-:Y:S01]  /*4540*/  ISETP.NE.AND P0, PT, R30, 0x2, PT ;  /* 0x000000021e00780c */ /* 0x000fe20003f05270 */
[----:B------:R-:W-:Y:S01]  /*4550*/  UMOV UR11, UR35 ;  /* 0x00000023000b7c82 */ /* 0x000fe20008000000 */
[----:B------:R-:W-:Y:S01]  /*4560*/  UMOV UR12, UR36 ;  /* 0x00000024000c7c82 */ /* 0x000fe20008000000 */
[----:B------:R-:W-:Y:S01]  /*4570*/  @!P4 R2UR UR8, R0 ;  /* 0x000000000008c2ca */ /* 0x000fe200000e0000 */
[----:B------:R-:W-:Y:S01]  /*4580*/  IMAD.IADD R20, R8, 0x1, R150 ;  /* 0x0000000108147824 */ /* 0x000fe200078e0296 */
[----:B------:R-:W-:Y:S01]  /*4590*/  @P3 R2UR UR36, R28 ;  /* 0x000000001c2432ca */ /* 0x000fe200000e0000 */
[----:B------:R-:W-:Y:S01]  /*45a0*/  IMAD.IADD R21, R13, 0x1, R152 ;  /* 0x000000010d157824 */ /* 0x000fe200078e0298 */
[----:B------:R-:W-:Y:S02]  /*45b0*/  SEL R0, RZ, 0x1, P0 ;  /* 0x00000001ff007807 */ /* 0x000fe40000000000 */
[----:B------:R-:W-:Y:S01]  /*45c0*/  LOP3.LUT R31, R31, 0x1, RZ, 0x3c, !PT ;  /* 0x000000011f1f7812 */ /* 0x000fe200078e3cff */
[----:B------:R-:W-:Y:S01]  /*45d0*/  IMAD.U32 R10, RZ, RZ, UR9 ;  /* 0x00000009ff0a7e24 */ /* 0x000fe2000f8e00ff */
[----:B------:R-:W-:Y:S01]  /*45e0*/  @!UP1 UIADD3 UR9, UPT, UPT, UR7, 0x58, URZ ;  /* 0x0000005807099890 */ /* 0x000fe2000fffe0ff */
[----:B------:R-:W-:Y:S02]  /*45f0*/  LOP3.LUT R29, R29, R0, RZ, 0x3c, !PT ;  /* 0x000000001d1d7212 */ /* 0x000fe400078e3cff */
[----:B------:R-:W-:Y:S02]  /*4600*/  SEL R30, R30, RZ, P0 ;  /* 0x000000ff1e1e7207 */ /* 0x000fe40000000000 */
[----:B------:R-:W-:Y:S01]  /*4610*/  IMAD.U32 R11, RZ, RZ, UR8 ;  /* 0x00000008ff0b7e24 */ /* 0x000fe2000f8e00ff */
[----:B------:R-:W-:Y:S01]  /*4620*/  @!P4 R2UR UR14, R10 ;  /* 0x000000000a0ec2ca */ /* 0x000fe200000e0000 */
[----:B------:R-:W-:Y:S01]  /*4630*/  @!UP1 UIADD3 UR8, UPT, UPT, UR7, 0x6200, URZ ;  /* 0x0000620007089890 */ /* 0x000fe2000fffe0ff */
[----:B------:R-:W-:Y:S02]  /*4640*/  VOTEU.ALL UP1, P4 ;  /* 0x0000000000ff7886 */ /* 0x000fe40002020000 */
[----:B------:R-:W-:Y:S11]  /*4650*/  @!P4 R2UR UR15, R11 ;  /* 0x000000000b0fc2ca */ /* 0x000ff600000e0000 */
[----:B------:R-:W-:Y:S02]  /*4660*/  @!UPT UIADD3 URZ, UPT, UPT, URZ, URZ, URZ ;  /* 0x000000fffffff290 */ /* 0x000fe4000fffe0ff */
[----:B------:R2:W-:Y:S01]  /*4670*/  @!UP1 UTMALDG.3D [UR8], [UR14], desc[UR18] ;  /* 0x000012080e0095b4 */ /* 0x0005e20008011000 */
[----:B------:R2:W-:Y:S01]  /*4680*/  @!P4 SYNCS.ARRIVE.TRANS64.RED.A0TR RZ, [UR7+0x58], R23 ;  /* 0x00005817ffffc9a7 */ /* 0x0005e20008300407 */
[----:B------:R-:W-:Y:S01]  /*4690*/  UPLOP3.LUT UP1, UPT, UPT, UPT, UPT, 0x80, 0x8 ;  /* 0x000000000008789c */ /* 0x000fe20003f2f070 */
[----:B------:R-:W-:Y:S01]  /*46a0*/  SYNCS.ARRIVE.TRANS64.RED.A1T0 RZ, [UR13], RZ ;  /* 0x000000ffffff79a7 */ /* 0x000fe2000810040d */
[----:B------:R-:W-:Y:S09]  /*46b0*/  @P3 BRA `(.L_x_76) ;  /* 0xfffffff000943947 */ /* 0x000ff2000383ffff */
[----:B------:R-:W-:-:S04]  /*46c0*/  SHF.L.U32 R3, R31, 0x1f, RZ ;  /* 0x0000001f1f037819 */ /* 0x000fc800000006ff */
[----:B------:R-:W1:Y:S02]  /*46d0*/  SYNCS.PHASECHK.TRANS64.TRYWAIT P0, [UR7+0x60], R3 ;  /* 0x00006003ff0075a7 */ /* 0x000e640008001107 */
[----:B-1----:R-:W-:Y:S05]  /*46e0*/  @!P0 BRA `(.L_x_77) ;  /* 0x0000007000308947 */ /* 0x002fea0003800000 */
.L_x_157:
[----:B------:R-:W3:Y:S02]  /*46f0*/  SYNCS.PHASECHK.TRANS64.TRYWAIT P0, [UR7+0x68], R3 ;  /* 0x00006803ff0075a7 */ /* 0x000ee40008001107 */
[----:B---3--:R-:W-:Y:S05]  /*4700*/  @!P0 BRA `(.L_x_78) ;  /* 0x0000007000408947 */ /* 0x008fea0003800000 */
.L_x_159:
[----:B------:R-:W3:Y:S02]  /*4710*/  SYNCS.PHASECHK.TRANS64.TRYWAIT P0, [UR7+0x70], R3 ;  /* 0x00007003ff0075a7 */ /* 0x000ee40008001107 */
[----:B---3--:R-:W-:Y:S05]  /*4720*/  @!P0 BRA `(.L_x_79) ;  /* 0x0000007000508947 */ /* 0x008fea0003800000 */
.L_x_161:
[----:B-1----:R-:W-:-:S07]  /*4730*/  MOV R0, UR7 ;  /* 0x0000000700007c02 */ /* 0x002fce0008000f00 */
.L_x_80:
[----:B-1----:R-:W-:-:S04]  /*4740*/  SHF.L.U32 R3, R31, 0x1f, RZ ;  /* 0x0000001f1f037819 */ /* 0x002fc800000006ff */
[----:B------:R1:W3:Y:S03]  /*4750*/  SYNCS.PHASECHK.TRANS64.TRYWAIT P0, [R0+URZ+0x78], R3 ;  /* 0x00007803000075a7 */ /* 0x0002e600080011ff */
[----:B---3--:R-:W-:Y:S05]  /*4760*/  @!P0 NANOSLEEP.SYNCS 0x989680 ;  /* 0x009896800000895d */ /* 0x008fea0003900000 */
[----:B------:R-:W3:Y:S02]  /*4770*/  @!P0 SYNCS.PHASECHK.TRANS64 P0, [R0+URZ+0x78], R3 ;  /* 0x00007803000085a7 */ /* 0x000ee400080010ff */
[----:B--23--:R-:W-:Y:S05]  /*4780*/  @P0 EXIT ;  /* 0x000000000000094d */ /* 0x00cfea0003800000 */
[----:B------:R-:W-:Y:S05]  /*4790*/  BRA `(.L_x_80) ;  /* 0xfffffffc00e87947 */ /* 0x000fea000383ffff */
.L_x_65:
[----:B------:R-:W-:-:S06]  /*47a0*/  UISETP.GE.AND UP1, UPT, UR8, 0x4, UPT ;  /* 0x000000040800788c */ /* 0x000fcc000bf26270 */
[----:B------:R-:W-:-:S13]  /*47b0*/  PLOP3.LUT P0, PT, PT, PT, UP1, 0x80, 0x8 ;  /* 0x000000000008781c */ /* 0x000fda0003f0f018 */
[----:B------:R-:W-:Y:S05]  /*47c0*/  @!P0 EXIT ;  /* 0x000000000000894d */ /* 0x000fea0003800000 */
[----:B------:R-:W-:Y:S01]  /*47d0*/  BAR.SYNC.DEFER_BLOCKING 0x6, 0xa0 ;  /* 0x0182800000007b1d */ /* 0x000fe20000010000 */
[C---:B------:R-:W-:Y:S01]  /*47e0*/  IMAD.U32 R79, R167.reuse, 0x10000, RZ ;  /* 0x00010000a74f7824 */ /* 0x040fe200078e00ff */
[C---:B------:R-:W-:Y:S01]  /*47f0*/  R2P PR, R167.reuse, 0x6 ;  /* 0x00000006a7007804 */ /* 0x040fe20000000000 */
[----:B------:R-:W-:Y:S01]  /*4800*/  IMAD.SHL.U32 R2, R167, 0x40, RZ ;  /* 0x00000040a7027824 */ /* 0x000fe200078e00ff */
[----:B------:R-:W-:Y:S01]  /*4810*/  CS2R R160, SRZ ;  /* 0x0000000000a07805 */ /* 0x000fe2000001ff00 */
[----:B------:R-:W-:Y:S01]  /*4820*/  IMAD.MOV.U32 R164, RZ, RZ, 0x20 ;  /* 0x00000020ffa47424 */ /* 0x000fe200078e00ff */
[----:B------:R-:W-:Y:S02]  /*4830*/  UMOV UR49, 0x400 ;  /* 0x0000040000317882 */ /* 0x000fe40000000000 */
[----:B------:R-:W1:Y:S01]  /*4840*/  LDC R157, c[0x0][0x370] ;  /* 0x0000dc00ff9d7b82 */ /* 0x000e620000000800 */
[----:B------:R-:W-:Y:S01]  /*4850*/  ULEA UR49, UR37, UR49, 0x18 ;  /* 0x0000003125317291 */ /* 0x000fe2000f8ec0ff */
[----:B------:R-:W-:Y:S01]  /*4860*/  LOP3.LUT R79, R79, 0x600000, RZ, 0xc0, !PT ;  /* 0x006000004f4f7812 */ /* 0x000fe200078ec0ff */
[----:B------:R-:W-:Y:S01]  /*4870*/  IMAD.SHL.U32 R153, R167, 0x8, RZ ;  /* 0x00000008a7997824 */ /* 0x000fe200078e00ff */
[----:B------:R-:W-:Y:S01]  /*4880*/  LOP3.LUT R4, R2, 0x180, RZ, 0xc0, !PT ;  /* 0x0000018002047812 */ /* 0x000fe200078ec0ff */
[----:B------:R-:W-:Y:S01]  /*4890*/  IMAD.MOV.U32 R165, RZ, RZ, 0x10 ;  /* 0x00000010ffa57424 */ /* 0x000fe200078e00ff */
[----:B------:R-:W-:Y:S01]  /*48a0*/  SEL R164, R164, 0xffffffe0, !P2 ;  /* 0xffffffe0a4a47807 */ /* 0x000fe20005000000 */
[----:B------:R-:W-:Y:S01]  /*48b0*/  UIADD3 UR4, UPT, UPT, UR49, 0x8200, URZ ;  /* 0x0000820031047890 */ /* 0x000fe2000fffe0ff */
[----:B------:R-:W2:Y:S01]  /*48c0*/  LDC R74, c[0x0][0xb0c] ;  /* 0x0002c300ff4a7b82 */ /* 0x000ea20000000800 */
[----:B------:R-:W-:Y:S01]  /*48d0*/  LOP3.LUT R153, R4, 0x30, R153, 0xf8, !PT ;  /* 0x0000003004997812 */ /* 0x000fe200078ef899 */
[----:B------:R-:W-:Y:S01]  /*48e0*/  IMAD.MOV.U32 R76, RZ, RZ, RZ ;  /* 0x000000ffff4c7224 */ /* 0x000fe200078e00ff */
[----:B------:R-:W-:Y:S01]  /*48f0*/  SEL R165, R165, 0xfffffff0, !P1 ;  /* 0xfffffff0a5a57807 */ /* 0x000fe20004800000 */
[----:B------:R-:W-:Y:S01]  /*4900*/  IMAD.MOV.U32 R162, RZ, RZ, RZ ;  /* 0x000000ffffa27224 */ /* 0x000fe200078e00ff */
[----:B------:R-:W-:Y:S01]  /*4910*/  LOP3.LUT R153, R153, 0x1e40, R2, 0xf8, !PT ;  /* 0x00001e4099997812 */ /* 0x000fe200078ef802 */
[----:B------:R-:W-:Y:S01]  /*4920*/  IMAD.MOV.U32 R169, RZ, RZ, RZ ;  /* 0x000000ffffa97224 */ /* 0x000fe200078e00ff */
[----:B------:R-:W-:Y:S01]  /*4930*/  LOP3.LUT R167, R167, 0x60, RZ, 0xc0, !PT ;  /* 0x00000060a7a77812 */ /* 0x000fe200078ec0ff */
[----:B------:R-:W4:Y:S01]  /*4940*/  LDC R155, c[0x0][0xb20] ;  /* 0x0002c800ff9b7b82 */ /* 0x000f220000000800 */
[----:B------:R-:W3:Y:S01]  /*4950*/  LDS R0, [UR49+0x120] ;  /* 0x00012031ff007984 */ /* 0x000ee20008000800 */
[----:B------:R-:W-:Y:S01]  /*4960*/  IMAD.MOV.U32 R159, RZ, RZ, RZ ;  /* 0x000000ffff9f7224 */ /* 0x000fe200078e00ff */
[----:B------:R-:W1:Y:S01]  /*4970*/  LDCU.64 UR52, c[0x0][0x348] ;  /* 0x00006900ff3477ac */ /* 0x000e620008000a00 */
[----:B------:R-:W-:Y:S01]  /*4980*/  IMAD.U32 R166, RZ, RZ, UR4 ;  /* 0x00000004ffa67e24 */ /* 0x000fe2000f8e00ff */
[----:B------:R-:W1:Y:S03]  /*4990*/  LDCU.64 UR38, c[0x0][0x888] ;  /* 0x00011100ff2677ac */ /* 0x000e660008000a00 */
[----:B------:R-:W1:Y:S01]  /*49a0*/  LDC R73, c[0x0][0xb30] ;  /* 0x0002cc00ff497b82 */ /* 0x000e620000000800 */
[----:B------:R-:W1:Y:S01]  /*49b0*/  LDCU.64 UR44, c[0x0][0x890] ;  /* 0x00011200ff2c77ac */ /* 0x000e620008000a00 */
[----:B------:R-:W-:-:S06]  /*49c0*/  UIADD3 UR48, UPT, UPT, UR49, 0x200, URZ ;  /* 0x0000020031307890 */ /* 0x000fcc000fffe0ff */
[----:B------:R-:W1:Y:S08]  /*49d0*/  LDC.64 R148, c[0x0][0xb10] ;  /* 0x0002c400ff947b82 */ /* 0x000e700000000a00 */
[----:B------:R-:W1:Y:S08]  /*49e0*/  LDC.64 R70, c[0x0][0xb18] ;  /* 0x0002c600ff467b82 */ /* 0x000e700000000a00 */
[----:B------:R-:W1:Y:S08]  /*49f0*/  LDC.64 R68, c[0x0][0xb28] ;  /* 0x0002ca00ff447b82 */ /* 0x000e700000000a00 */
[----:B------:R-:W1:Y:S01]  /*4a00*/  LDC.64 R146, c[0x0][0x8b0] ;  /* 0x00022c00ff927b82 */ /* 0x000e620000000a00 */
[----:B---3--:R-:W-:Y:S01]  /*4a10*/  IMAD.IADD R79, R0, 0x1, R79 ;  /* 0x00000001004f7824 */ /* 0x008fe200078e024f */
[----:B------:R-:W-:-:S04]  /*4a20*/  SHF.R.S32.HI R0, RZ, 0x4, R164 ;  /* 0x00000004ff007819 */ /* 0x000fc800000114a4 */
[----:B------:R-:W-:Y:S02]  /*4a30*/  LEA.HI.SX32 R163, R165, R0, 0x1c ;  /* 0x00000000a5a37211 */ /* 0x000fe400078fe2ff */
[----:B------:R-:W3:Y:S08]  /*4a40*/  LDC.64 R144, c[0x0][0x8a8] ;  /* 0x00022a00ff907b82 */ /* 0x000ef00000000a00 */
[----:B--2-4-:R-:W1:Y:S02]  /*4a50*/  LDC R156, c[0x0][0x374] ;  /* 0x0000dd00ff9c7b82 */ /* 0x014e640000000800 */
.L_x_122:
[----:B------:R-:W-:Y:S02]  /*4a60*/  LEA R0, R169, UR49, 0x3 ;  /* 0x00000031a9007c11 */ /* 0x000fe4000f8e18ff */
[----:B------:R-:W-:Y:S02]  /*4a70*/  SHF.L.U32 R3, R161, 0x1f, RZ ;  /* 0x0000001fa1037819 */ /* 0x000fe400000006ff */
[----:B-1----:R-:W-:Y:S02]  /*4a80*/  LEA R16, R169, UR49, 0x4 ;  /* 0x00000031a9107c11 */ /* 0x002fe4000f8e20ff */
[----:B------:R-:W2:Y:S02]  /*4a90*/  SYNCS.PHASECHK.TRANS64.TRYWAIT P0, [R0+URZ+0x90], R3 ;  /* 0x00009003000075a7 */ /* 0x000ea400080011ff */
[----:B--2---:R-:W-:Y:S05]  /*4aa0*/  @!P0 BRA `(.L_x_81) ;  /* 0x0000006c00888947 */ /* 0x004fea0003800000 */
.L_x_162:
[----:B------:R-:W4:Y:S01]  /*4ab0*/  LDC.64 R12, c[0x0][0xb10] ;  /* 0x0002c400ff0c7b82 */ /* 0x000f220000000a00 */
[----:B------:R-:W3:Y:S01]  /*4ac0*/  LDS.128 R16, [R16+0x100] ;  /* 0x0001000010107984 */ /* 0x000ee20000000c00 */
[----:B-1----:R-:W-:Y:S01]  /*4ad0*/  ISETP.NE.AND P1, PT, R73, 0x1, PT ;  /* 0x000000014900780c */ /* 0x002fe20003f25270 */
[----:B--2---:R-:W-:Y:S01]  /*4ae0*/  VIADD R0, R0, 0xa0 ;  /* 0x000000a000007836 */ /* 0x004fe20000000000 */
[----:B------:R-:W-:Y:S04]  /*4af0*/  ISETP.GE.AND P0, PT, R72, 0x1, PT ;  /* 0x000000014800780c */ /* 0x000fe80003f06270 */
[----:B------:R-:W1:Y:S01]  /*4b00*/  LDC.64 R10, c[0x0][0xb18] ;  /* 0x0002c600ff0a7b82 */ /* 0x000e620000000a00 */
[----:B------:R-:W-:Y:S01]  /*4b10*/  PRMT R0, RZ, 0x654, R0 ;  /* 0x00000654ff007816 */ /* 0x000fe20000000000 */
[----:B------:R-:W-:Y:S01]  /*4b20*/  @!PT LDS RZ, [RZ] ;  /* 0x00000000fffff984 */ /* 0x000fe20000000800 */
[----:B------:R-:W-:Y:S01]  /*4b30*/  @!PT LDS RZ, [RZ] ;  /* 0x00000000fffff984 */ /* 0x000fe20000000800 */
[----:B------:R-:W-:Y:S01]  /*4b40*/  @!PT LDS RZ, [RZ] ;  /* 0x00000000fffff984 */ /* 0x000fe20000000800 */
[----:B------:R-:W-:Y:S01]  /*4b50*/  @!PT LDS RZ, [RZ] ;  /* 0x00000000fffff984 */ /* 0x000fe20000000800 */
[----:B------:R2:W-:Y:S06]  /*4b60*/  MEMBAR.ALL.CTA ;  /* 0x0000000000007992 */ /* 0x0005ec0000008000 */
[----:B--2---:R-:W2:Y:S01]  /*4b70*/  FENCE.VIEW.ASYNC.S ;  /* 0x00000000000073c6 */ /* 0x004ea20000000000 */
[----:B------:R-:W1:Y:S08]  /*4b80*/  @!P1 LDC R14, c[0x0][0xb20] ;  /* 0x0002c800ff0e9b82 */ /* 0x000e700000000800 */
[----:B------:R-:W1:Y:S01]  /*4b90*/  @!P1 LDC R9, c[0x0][0xb0c] ;  /* 0x0002c300ff099b82 */ /* 0x000e620000000800 */
[----:B--2---:R2:W-:Y:S01]  /*4ba0*/  SYNCS.ARRIVE.TRANS64.RED.A1T0 RZ, [R0+URZ], RZ ;  /* 0x000000ff00ff79a7 */ /* 0x0045e200081004ff */
[----:B---3--:R-:W-:Y:S04]  /*4bb0*/  LOP3.LUT P4, RZ, R18, 0x1, RZ, 0xc0, !PT ;  /* 0x0000000112ff7812 */ /* 0x008fe8000788c0ff */
[----:B------:R-:W-:Y:S09]  /*4bc0*/  P2R R168, PR, RZ, 0x10 ;  /* 0x00000010ffa87803 */ /* 0x000ff20000000000 */
[----:B------:R-:W-:Y:S02]  /*4bd0*/  @P4 MOV R77, R16 ;  /* 0x00000010004d4202 */ /* 0x000fe40000000f00 */
[----:B------:R-:W-:Y:S01]  /*4be0*/  @P4 LOP3.LUT R75, R17, 0xffff, RZ, 0xc0, !PT ;  /* 0x0000ffff114b4812 */ /* 0x000fe200078ec0ff */
[----:B--2-4-:R-:W-:Y:S06]  /*4bf0*/  @!P0 BRA `(.L_x_82) ;  /* 0x0000000000a48947 */ /* 0x014fec0003800000 */
[----:B------:R-:W-:Y:S01]  /*4c00*/  IMAD.HI.U32 R24, R156, R71, RZ ;  /* 0x000000479c187227 */ /* 0x000fe200078e00ff */
[----:B------:R-:W-:Y:S02]  /*4c10*/  ISETP.NE.AND P0, PT, R70, 0x1, PT ;  /* 0x000000014600780c */ /* 0x000fe40003f05270 */
[----:B------:R-:W-:Y:S01]  /*4c20*/  ISETP.NE.AND P2, PT, R72, 0x1, PT ;  /* 0x000000014800780c */ /* 0x000fe20003f45270 */
[-C--:B------:R-:W-:Y:S01]  /*4c30*/  IMAD.HI.U32 R22, R157, R148.reuse, RZ ;  /* 0x000000949d167227 */ /* 0x080fe200078e00ff */
[----:B------:R-:W-:Y:S02]  /*4c40*/  SHF.R.U32.HI R23, RZ, R155, R24 ;  /* 0x0000009bff177219 */ /* 0x000fe40000011618 */
[----:B------:R-:W-:Y:S01]  /*4c50*/  ISETP.NE.AND P3, PT, R74, 0x1, PT ;  /* 0x000000014a00780c */ /* 0x000fe20003f65270 */
[----:B------:R-:W-:Y:S01]  /*4c60*/  IMAD.HI.U32 R28, R75, R71, RZ ;  /* 0x000000474b1c7227 */ /* 0x000fe200078e00ff */
[----:B------:R-:W-:Y:S02]  /*4c70*/  SHF.R.U32.HI R22, RZ, R149, R22 ;  /* 0x00000095ff167219 */ /* 0x000fe40000011616 */
[----:B------:R-:W-:Y:S01]  /*4c80*/  SEL R3, R156, R23, !P0 ;  /* 0x000000179c037207 */ /* 0x000fe20004000000 */
[----:B------:R-:W-:Y:S01]  /*4c90*/  IMAD.HI.U32 R26, R77, R148, RZ ;  /* 0x000000944d1a7227 */ /* 0x000fe200078e00ff */
[----:B------:R-:W-:Y:S03]  /*4ca0*/  SEL R7, R157, R22, !P3 ;  /* 0x000000169d077207 */ /* 0x000fe60005800000 */
[-C--:B------:R-:W-:Y:S01]  /*4cb0*/  IMAD.HI.U32 R22, R3, R68.reuse, RZ ;  /* 0x0000004403167227 */ /* 0x080fe200078e00ff */
[----:B------:R-:W-:Y:S03]  /*4cc0*/  SHF.R.U32.HI R26, RZ, R149, R26 ;  /* 0x00000095ff1a7219 */ /* 0x000fe6000001161a */
[----:B------:R-:W-:Y:S01]  /*4cd0*/  IMAD.HI.U32 R24, R7, R68, RZ ;  /* 0x0000004407187227 */ /* 0x000fe200078e00ff */
[----:B------:R-:W-:Y:S02]  /*4ce0*/  @P2 SHF.R.U32.HI R3, RZ, R69, R22 ;  /* 0x00000045ff032219 */ /* 0x000fe40000011616 */
[----:B------:R-:W-:Y:S02]  /*4cf0*/  SHF.R.U32.HI R22, RZ, R155, R28 ;  /* 0x0000009bff167219 */ /* 0x000fe4000001161c */
[----:B------:R-:W-:Y:S01]  /*4d00*/  @P2 SHF.R.U32.HI R7, RZ, R69, R24 ;  /* 0x00000045ff072219 */ /* 0x000fe20000011618 */
[C---:B------:R-:W-:Y:S01]  /*4d10*/  IMAD R2, R72.reuse, R3, RZ ;  /* 0x0000000348027224 */ /* 0x040fe200078e02ff */
[----:B------:R-:W-:Y:S02]  /*4d20*/  SEL R5, R75, R22, !P0 ;  /* 0x000000164b057207 */ /* 0x000fe40004000000 */
[----:B------:R-:W-:Y:S01]  /*4d30*/  SEL R3, R77, R26, !P3 ;  /* 0x0000001a4d037207 */ /* 0x000fe20005800000 */
[----:B------:R-:W-:Y:S01]  /*4d40*/  IMAD R4, R72, R7, RZ ;  /* 0x0000000748047224 */ /* 0x000fe200078e02ff */
[C---:B------:R-:W-:Y:S01]  /*4d50*/  ISETP.GE.AND P0, PT, R5.reuse, R2, PT ;  /* 0x000000020500720c */ /* 0x040fe20003f06270 */
[----:B------:R-:W-:Y:S03]  /*4d60*/  IMAD.HI.U32 R6, R5, R68, RZ ;  /* 0x0000004405067227 */ /* 0x000fe600078e00ff */
[----:B------:R-:W-:Y:S01]  /*4d70*/  ISETP.GE.OR P0, PT, R3, R4, P0 ;  /* 0x000000040300720c */ /* 0x000fe20000706670 */
[----:B------:R-:W-:Y:S01]  /*4d80*/  IMAD.MOV R4, RZ, RZ, -R3 ;  /* 0x000000ffff047224 */ /* 0x000fe200078e0a03 */
[-C--:B------:R-:W-:Y:S03]  /*4d90*/  SHF.R.U32.HI R6, RZ, R69.reuse, R6 ;  /* 0x00000045ff067219 */ /* 0x080fe60000011606 */
[----:B------:R-:W-:Y:S01]  /*4da0*/  IMAD R77, R74, R4, R77 ;  /* 0x000000044a4d7224 */ /* 0x000fe200078e024d */
[----:B------:R-:W-:Y:S05]  /*4db0*/  SEL R15, R5, R6, !P2 ;  /* 0x00000006050f7207 */ /* 0x000fea0005000000 */
[----:B------:R-:W-:Y:S02]  /*4dc0*/  IMAD.MOV R6, RZ, RZ, -R15 ;  /* 0x000000ffff067224 */ /* 0x000fe400078e0a0f */
[C---:B------:R-:W-:Y:S04]  /*4dd0*/  @!P0 IMAD.HI.U32 R2, R3.reuse, R68, RZ ;  /* 0x0000004403028227 */ /* 0x040fe800078e00ff */
[----:B------:R-:W-:Y:S01]  /*4de0*/  IMAD R6, R72, R6, R5 ;  /* 0x0000000648067224 */ /* 0x000fe200078e0205 */
[----:B------:R-:W-:Y:S04]  /*4df0*/  @!P0 SHF.R.U32.HI R2, RZ, R69, R2 ;  /* 0x00000045ff028219 */ /* 0x000fe80000011602 */
[----:B------:R-:W-:Y:S02]  /*4e00*/  @!P0 SEL R0, R3, R2, !P2 ;  /* 0x0000000203008207 */ /* 0x000fe40005000000 */
[----:B------:R-:W-:Y:S02]  /*4e10*/  IADD3 R2, PT, PT, -R5, RZ, RZ ;  /* 0x000000ff05027210 */ /* 0x000fe40007ffe1ff */
[----:B------:R-:W-:Y:S01]  /*4e20*/  @!P0 IADD3 R8, PT, PT, R15, -R0, RZ ;  /* 0x800000000f088210 */ /* 0x000fe20007ffe0ff */
[----:B------:R-:W-:Y:S02]  /*4e30*/  @!P0 IMAD R0, R7, R6, R0 ;  /* 0x0000000607008224 */ /* 0x000fe400078e0200 */
[----:B------:R-:W-:Y:S02]  /*4e40*/  IMAD R75, R70, R2, R75 ;  /* 0x00000002464b7224 */ /* 0x000fe400078e024b */
[----:B------:R-:W-:Y:S02]  /*4e50*/  @!P0 IMAD R5, R8, R72, R3 ;  /* 0x0000004808058224 */ /* 0x000fe400078e0203 */
[----:B------:R-:W-:Y:S04]  /*4e60*/  @!P0 IMAD.MOV.U32 R3, RZ, RZ, R0 ;  /* 0x000000ffff038224 */ /* 0x000fe800078e0000 */
[----:B------:R-:W-:Y:S02]  /*4e70*/  IMAD R77, R3, R74, R77 ;  /* 0x0000004a034d7224 */ /* 0x000fe400078e024d */
[----:B------:R-:W-:Y:S07]  /*4e80*/  IMAD R75, R5, R70, R75 ;  /* 0x00000046054b7224 */ /* 0x000fee00078e024b */
.L_x_82:
[----:B-1----:R-:W-:Y:S01]  /*4e90*/  @!P1 ISETP.NE.AND P0, PT, R10, 0x1, PT ;  /* 0x000000010a00980c */ /* 0x002fe20003f05270 */
[----:B------:R-:W-:Y:S01]  /*4ea0*/  @!P1 IMAD.HI.U32 R0, R77, R12, RZ ;  /* 0x0000000c4d009227 */ /* 0x000fe200078e00ff */
[----:B------:R-:W-:Y:S01]  /*4eb0*/  @!P1 ISETP.NE.AND P2, PT, R9, 0x1, PT ;  /* 0x000000010900980c */ /* 0x000fe20003f45270 */
[----:B------:R-:W-:Y:S01]  /*4ec0*/  ULOP3.LUT UP0, URZ, UR48, 0x1b0, URZ, 0xc0, !UPT ;  /* 0x000001b030ff7892 */ /* 0x000fe2000f80c0ff */
[----:B------:R-:W-:Y:S01]  /*4ed0*/  R2UR UR42, R21 ;  /* 0x00000000152a72ca */ /* 0x000fe200000e0000 */
[----:B------:R-:W-:Y:S01]  /*4ee0*/  @!P1 IMAD.HI.U32 R3, R75, R11, RZ ;  /* 0x0000000b4b039227 */ /* 0x000fe200078e00ff */
[----:B------:R-:W-:Y:S02]  /*4ef0*/  @!P1 SHF.R.U32.HI R0, RZ, R13, R0 ;  /* 0x0000000dff009219 */ /* 0x000fe40000011600 */
[----:B------:R-:W-:Y:S01]  /*4f00*/  R2UR UR41, R20 ;  /* 0x00000000142972ca */ /* 0x000fe200000e0000 */
[----:B------:R-:W-:Y:S01]  /*4f10*/  VIADD R169, R169, 0x1 ;  /* 0x00000001a9a97836 */ /* 0x000fe20000000000 */
[----:B------:R-:W-:Y:S02]  /*4f20*/  @!P1 SHF.R.U32.HI R2, RZ, R14, R3 ;  /* 0x0000000eff029219 */ /* 0x000fe40000011603 */
[----:B------:R-:W-:Y:S02]  /*4f30*/  @!P1 SEL R3, R77, R0, !P2 ;  /* 0x000000004d039207 */ /* 0x000fe40005000000 */
[----:B------:R-:W-:Y:S02]  /*4f40*/  @!P1 SEL R2, R75, R2, !P0 ;  /* 0x000000024b029207 */ /* 0x000fe40004000000 */
[----:B------:R-:W-:Y:S01]  /*4f50*/  @P4 SHF.R.U32.HI R158, RZ, 0x10, R17 ;  /* 0x00000010ff9e4819 */ /* 0x000fe20000011611 */
[----:B------:R-:W-:Y:S02]  /*4f60*/  USHF.L.U32 UR42, UR42, 0x7, URZ ;  /* 0x000000072a2a7899 */ /* 0x000fe400080006ff */
[----:B------:R-:W-:Y:S02]  /*4f70*/  @!P1 IMAD.IADD R0, R2, 0x1, -R3 ;  /* 0x0000000102009824 */ /* 0x000fe400078e0a03 */
[----:B------:R-:W-:Y:S01]  /*4f80*/  @!P1 IMAD.IADD R2, R3, 0x1, -R2 ;  /* 0x0000000103029824 */ /* 0x000fe200078e0a02 */
[----:B------:R-:W-:Y:S01]  /*4f90*/  USHF.L.U32 UR41, UR41, 0x8, URZ ;  /* 0x0000000829297899 */ /* 0x000fe200080006ff */
[----:B------:R-:W-:Y:S02]  /*4fa0*/  @!P1 IMAD R77, R0, R9, R77 ;  /* 0x00000009004d9224 */ /* 0x000fe400078e024d */
[----:B------:R-:W-:Y:S01]  /*4fb0*/  @!P1 IMAD R75, R2, R10, R75 ;  /* 0x0000000a024b9224 */ /* 0x000fe200078e024b */
[----:B------:R-:W-:Y:S08]  /*4fc0*/  BRA.U !UP0, `(.L_x_83) ;  /* 0x0000000108407547 */ /* 0x000ff0000b800000 */
[----:B------:R-:W1:Y:S01]  /*4fd0*/  LDCU.64 UR8, c[0x4][0x88] ;  /* 0x01001100ff0877ac */ /* 0x000e620008000a00 */
[----:B------:R-:W-:Y:S01]  /*4fe0*/  MOV R3, 0x0 ;  /* 0x0000000000037802 */ /* 0x000fe20000000f00 */
[----:B------:R-:W-:Y:S02]  /*4ff0*/  HFMA2 R12, -RZ, RZ, 0, 5.9604644775390625e-08 ;  /* 0x00000001ff0c7431 */ /* 0x000fe400000001ff */
[----:B------:R-:W-:Y:S02]  /*5000*/  IMAD.MOV.U32 R8, RZ, RZ, 0x70 ;  /* 0x00000070ff087424 */ /* 0x000fe400078e00ff */
[----:B------:R-:W-:Y:S01]  /*5010*/  IMAD.MOV.U32 R13, RZ, RZ, RZ ;  /* 0x000000ffff0d7224 */ /* 0x000fe200078e00ff */
[----:B------:R-:W2:Y:S01]  /*5020*/  LDCU.64 UR6, c[0x4][0x90] ;  /* 0x01001200ff0677ac */ /* 0x000ea20008000a00 */
[----:B------:R-:W3:Y:S01]  /*5030*/  LDC.64 R2, c[0x4][R3] ;  /* 0x0100000003027b82 */ /* 0x000ee20000000a00 */
[----:B------:R-:W4:Y:S01]  /*5040*/  LDCU.64 UR4, c[0x4][0x8] ;  /* 0x01000100ff0477ac */ /* 0x000f220008000a00 */
[----:B-1----:R-:W-:Y:S01]  /*5050*/  MOV R5, UR9 ;  /* 0x0000000900057c02 */ /* 0x002fe20008000f00 */
[----:B------:R-:W-:Y:S01]  /*5060*/  IMAD.U32 R4, RZ, RZ, UR8 ;  /* 0x00000008ff047e24 */ /* 0x000fe2000f8e00ff */
[----:B--2---:R-:W-:Y:S01]  /*5070*/  MOV R7, UR7 ;  /* 0x0000000700077c02 */ /* 0x004fe20008000f00 */
[----:B------:R-:W-:Y:S01]  /*5080*/  IMAD.U32 R6, RZ, RZ, UR6 ;  /* 0x00000006ff067e24 */ /* 0x000fe2000f8e00ff */
[----:B----4-:R-:W-:Y:S01]  /*5090*/  MOV R11, UR5 ;  /* 0x00000005000b7c02 */ /* 0x010fe20008000f00 */
[----:B------:R-:W-:Y:S02]  /*50a0*/  IMAD.U32 R10, RZ, RZ, UR4 ;  /* 0x00000004ff0a7e24 */ /* 0x000fe4000f8e00ff */
[----:B------:R-:W-:Y:S07]  /*50b0*/  LEPC R20, `(.L_x_83) ;  /* 0x000000001014794e */ /* 0x000fee0000000000 */
[----:B---3-5:R-:W-:Y:S05]  /*50c0*/  CALL.ABS.NOINC R2 ;  /* 0x0000000002007343 */ /* 0x028fea0003c00000 */
.L_x_83:
[----:B------:R-:W-:Y:S01]  /*50d0*/  LOP3.LUT P0, RZ, R166, 0x1b0, RZ, 0xc0, !PT ;  /* 0x000001b0a6ff7812 */ /* 0x000fe2000780c0ff */
[----:B------:R-:W-:Y:S11]  /*50e0*/  BSSY.RECONVERGENT B6, `(.L_x_84) ;  /* 0x0000013000067945 */ /* 0x000ff60003800200 */
[----:B------:R-:W-:Y:S01]  /*50f0*/  @!UPT UIADD3 URZ, UPT, UPT, URZ, URZ, URZ ;  /* 0x000000fffffff290 */ /* 0x000fe2000fffe0ff */
[----:B------:R-:W-:Y:S05]  /*5100*/  @!P0 BRA `(.L_x_85) ;  /* 0x0000000000408947 */ /* 0x000fea0003800000 */
        /* <DEDUP_REMOVED lines=16> */
.L_x_85:
[----:B------:R-:W-:Y:S05]  /*5210*/  BSYNC.RECONVERGENT B6 ;  /* 0x0000000000067941 */ /* 0x000fea0003800200 */
.L_x_84:
[----:B------:R-:W-:Y:S01]  /*5220*/  ISETP.NE.U32.AND P4, PT, R146, RZ, PT ;  /* 0x000000ff9200720c */ /* 0x000fe20003f85070 */
[----:B------:R-:W-:Y:S01]  /*5230*/  UISETP.NE.AND UP2, UPT, UR50, URZ, UPT ;  /* 0x000000ff3200728c */ /* 0x000fe2000bf45270 */
[----:B------:R-:W-:Y:S01]  /*5240*/  ISETP.NE.U32.AND P2, PT, RZ, UR38, PT ;  /* 0x00000026ff007c0c */ /* 0x000fe2000bf45070 */
[----:B------:R-:W-:Y:S01]  /*5250*/  UISETP.NE.U32.AND UP1, UPT, UR44, URZ, UPT ;  /* 0x000000ff2c00728c */ /* 0x000fe2000bf25070 */
[----:B------:R-:W-:Y:S01]  /*5260*/  ISETP.NE.AND.EX P4, PT, R147, RZ, PT, P4 ;  /* 0x000000ff9300720c */ /* 0x000fe20003f85340 */
[----:B------:R-:W-:Y:S01]  /*5270*/  UPLOP3.LUT UP0, UPT, UPT, UPT, UPT, 0x40, 0x4 ;  /* 0x000000000004789c */ /* 0x000fe20003f0e870 */
[----:B------:R-:W-:Y:S01]  /*5280*/  ISETP.NE.AND.EX P2, PT, RZ, UR39, PT, P2 ;  /* 0x00000027ff007c0c */ /* 0x000fe2000bf45320 */
[----:B------:R-:W-:Y:S01]  /*5290*/  UISETP.NE.AND.EX UP1, UPT, UR45, URZ, UPT, UP1 ;  /* 0x000000ff2d00728c */ /* 0x000fe2000bf25310 */
[----:B------:R-:W-:Y:S04]  /*52a0*/  PLOP3.LUT P1, PT, PT, PT, UP2, 0x80, 0x8 ;  /* 0x000000000008781c */ /* 0x000fe80003f2f028 */
[----:B------:R-:W-:Y:S06]  /*52b0*/  @UP2 UPLOP3.LUT UP0, UPT, UPT, UPT, UP1, 0x80, 0x8 ;  /* 0x000000000008289c */ /* 0x000fec0003f0f010 */
[----:B------:R-:W-:Y:S01]  /*52c0*/  PLOP3.LUT P0, PT, PT, PT, UP0, 0x80, 0x8 ;  /* 0x000000000008781c */ /* 0x000fe20003f0f008 */
[----:B------:R-:W-:Y:S01]  /*52d0*/  @!UPT UIADD3 URZ, UPT, UPT, URZ, URZ, URZ ;  /* 0x000000fffffff290 */ /* 0x000fe2000fffe0ff */
[----:B------:R-:W-:Y:S11]  /*52e0*/  BRA.U !UP1, `(.L_x_86) ;  /* 0x0000000109387547 */ /* 0x000ff6000b800000 */
[----:B------:R-:W-:Y:S01]  /*52f0*/  UISETP.NE.U32.AND UP0, UPT, UR38, URZ, UPT ;  /* 0x000000ff2600728c */ /* 0x000fe2000bf05070 */
[----:B------:R-:W-:Y:S02]  /*5300*/  HFMA2 R0, -RZ, RZ, 0, 5.9604644775390625e-08 ;  /* 0x00000001ff007431 */ /* 0x000fe400000001ff */
[----:B------:R-:W-:Y:S01]  /*5310*/  IMAD.MOV.U32 R151, RZ, RZ, 0x1 ;  /* 0x00000001ff977424 */ /* 0x000fe200078e00ff */
[----:B------:R-:W-:Y:S06]  /*5320*/  UISETP.NE.AND.EX UP0, UPT, UR39, URZ, UPT, UP0 ;  /* 0x000000ff2700728c */ /* 0x000fec000bf05300 */
[----:B------:R-:W-:Y:S05]  /*5330*/  PLOP3.LUT P3, PT, PT, PT, UP0, 0x80, 0x8 ;  /* 0x000000000008781c */ /* 0x000fea0003f6f008 */
[----:B------:R-:W1:Y:S01]  /*5340*/  @UP0 LDCU.64 UR6, c[0x0][0x888] ;  /* 0x00011100ff0607ac */ /* 0x000e620008000a00 */
[----:B------:R-:W-:Y:S07]  /*5350*/  @UP0 UIMAD UR4, UR36, UR44, URZ ;  /* 0x0000002c240402a4 */ /* 0x000fee000f8e02ff */
[----:B------:R-:W-:Y:S01]  /*5360*/  @!P3 PRMT R151, R0, 0x7610, R151 ;  /* 0x000076100097b816 */ /* 0x000fe20000000097 */
[----:B-1----:R-:W-:Y:S03]  /*5370*/  @UP0 UIMAD.WIDE UR6, UR4, 0x4, UR6 ;  /* 0x00000004040608a5 */ /* 0x002fe6000f8e0206 */
[----:B------:R-:W1:Y:S03]  /*5380*/  @!UP0 LDCU UR4, c[0x0][0x880] ;  /* 0x00011000ff0487ac */ /* 0x000e660008000800 */
[----:B------:R-:W-:Y:S01]  /*5390*/  IMAD.U32 R2, RZ, RZ, UR6 ;  /* 0x00000006ff027e24 */ /* 0x000fe2000f8e00ff */
[----:B------:R-:W-:Y:S05]  /*53a0*/  MOV R3, UR7 ;  /* 0x0000000700037c02 */ /* 0x000fea0008000f00 */
[----:B-----5:R2:W5:Y:S02]  /*53b0*/  @P3 LDG.E R82, desc[UR46][R2.64] ;  /* 0x0000002e02523981 */ /* 0x020564000c1e1900 */
[----:B-12---:R-:W-:Y:S02]  /*53c0*/  @!P3 IMAD.U32 R82, RZ, RZ, UR4 ;  /* 0x00000004ff52be24 */ /* 0x006fe4000f8e00ff */
.L_x_86:
[----:B------:R-:W-:Y:S05]  /*53d0*/  @!P4 BRA `(.L_x_87) ;  /* 0x000000000020c947 */ /* 0x000fea0003800000 */
[----:B------:R-:W-:Y:S04]  /*53e0*/  ISETP.NE.U32.AND P3, PT, R144, RZ, PT ;  /* 0x000000ff9000720c */ /* 0x000fe80003f65070 */
[----:B------:R-:W-:Y:S11]  /*53f0*/  ISETP.NE.AND.EX P3, PT, R145, RZ, PT, P3 ;  /* 0x000000ff9100720c */ /* 0x000ff60003f65330 */
[----:B------:R-:W-:Y:S02]  /*5400*/  @!UPT UIADD3 URZ, UPT, UPT, URZ, URZ, URZ ;  /* 0x000000fffffff290 */ /* 0x000fe4000fffe0ff */
[----:B------:R-:W1:Y:S01]  /*5410*/  @P3 LDC.64 R2, c[0x0][0x8a8] ;  /* 0x00022a00ff023b82 */ /* 0x000e620000000a00 */
[----:B------:R-:W-:Y:S04]  /*5420*/  @P3 IMAD R0, R146, UR36, RZ ;  /* 0x0000002492003c24 */ /* 0x000fe8000f8e02ff */
[----:B-1----:R-:W-:Y:S05]  /*5430*/  @P3 IMAD.WIDE R2, R0, 0x4, R2 ;  /* 0x0000000400023825 */ /* 0x002fea00078e0202 */
[----:B-----5:R1:W5:Y:S02]  /*5440*/  @P3 LDG.E R78, desc[UR46][R2.64] ;  /* 0x0000002e024e3981 */ /* 0x020364000c1e1900 */
[----:B-1----:R-:W2:Y:S02]  /*5450*/  @!P3 LDC R78, c[0x0][0x8a0] ;  /* 0x00022800ff4ebb82 */ /* 0x002ea40000000800 */
.L_x_87:
[----:B-----5:R-:W-:Y:S01]  /*5460*/  ISETP.NE.AND P4, PT, R82, RZ, PT ;  /* 0x000000ff5200720c */ /* 0x020fe20003f85270 */
[----:B------:R-:W-:Y:S01]  /*5470*/  BSSY B1, `(.L_x_88) ;  /* 0x0000048000017945 */ /* 0x000fe20003800000 */
[----:B------:R-:W-:Y:S01]  /*5480*/  SEL R7, RZ, 0xffffffff, P2 ;  /* 0xffffffffff077807 */ /* 0x000fe20001000000 */
[----:B------:R-:W-:Y:S01]  /*5490*/  IMAD.MOV.U32 R109, RZ, RZ, 0x1 ;  /* 0x00000001ff6d7424 */ /* 0x000fe200078e00ff */
[----:B------:R-:W-:Y:S01]  /*54a0*/  LOP3.LUT P3, RZ, R151, 0xff, RZ, 0xc0, !PT ;  /* 0x000000ff97ff7812 */ /* 0x000fe2000786c0ff */
[----:B------:R-:W-:Y:S01]  /*54b0*/  IMAD R80, R76, 0x100, R79 ;  /* 0x000001004c507824 */ /* 0x000fe200078e024f */
[----:B------:R-:W-:Y:S02]  /*54c0*/  @P1 SEL R0, RZ, 0xffffffff, P4 ;  /* 0xffffffffff001807 */ /* 0x000fe40002000000 */
[----:B------:R-:W-:Y:S02]  /*54d0*/  CS2R R98, SRZ ;  /* 0x0000000000627805 */ /* 0x000fe4000001ff00 */
[----:B------:R-:W-:Y:S02]  /*54e0*/  LEA R3, R160, UR49, 0x3 ;  /* 0x00000031a0037c11 */ /* 0x000fe4000f8e18ff */
[----:B------:R-:W-:Y:S02]  /*54f0*/  CS2R R96, SRZ ;  /* 0x0000000000607805 */ /* 0x000fe4000001ff00 */
[----:B------:R-:W-:Y:S02]  /*5500*/  @P0 SEL R0, R7, R0, !P3 ;  /* 0x0000000007000207 */ /* 0x000fe40005800000 */
[----:B------:R-:W-:Y:S02]  /*5510*/  CS2R R94, SRZ ;  /* 0x00000000005e7805 */ /* 0x000fe4000001ff00 */
[----:B------:R-:W-:Y:S02]  /*5520*/  LEA R108, R76, UR49, 0x3 ;  /* 0x000000314c6c7c11 */ /* 0x000fe4000f8e18ff */
[----:B------:R-:W-:Y:S02]  /*5530*/  CS2R R92, SRZ ;  /* 0x00000000005c7805 */ /* 0x000fe4000001ff00 */
[----:B------:R-:W-:Y:S02]  /*5540*/  @P1 LOP3.LUT R0, R0, 0x1, RZ, 0xc0, !PT ;  /* 0x0000000100001812 */ /* 0x000fe400078ec0ff */
[----:B------:R-:W-:Y:S02]  /*5550*/  CS2R R90, SRZ ;  /* 0x00000000005a7805 */ /* 0x000fe4000001ff00 */
[----:B------:R-:W-:Y:S02]  /*5560*/  SHF.L.U32 R5, R162, 0x1f, RZ ;  /* 0x0000001fa2057819 */ /* 0x000fe400000006ff */
[----:B------:R-:W-:Y:S02]  /*5570*/  CS2R R88, SRZ ;  /* 0x0000000000587805 */ /* 0x000fe4000001ff00 */
[----:B------:R-:W-:Y:S02]  /*5580*/  ISETP.NE.U32.OR P6, PT, R0, 0x1, !P1 ;  /* 0x000000010000780c */ /* 0x000fe40004fc5470 */
[----:B------:R-:W-:Y:S02]  /*5590*/  CS2R R102, SRZ ;  /* 0x0000000000667805 */ /* 0x000fe4000001ff00 */
[----:B------:R-:W-:Y:S02]  /*55a0*/  PLOP3.LUT P2, PT, PT, PT, UP1, 0x80, 0x8 ;  /* 0x000000000008781c */ /* 0x000fe40003f4f018 */
[----:B------:R-:W-:Y:S02]  /*55b0*/  CS2R R100, SRZ ;  /* 0x0000000000647805 */ /* 0x000fe4000001ff00 */
[----:B------:R-:W-:Y:S02]  /*55c0*/  SEL R0, RZ, 0xffffffff, P4 ;  /* 0xffffffffff007807 */ /* 0x000fe40002000000 */
[----:B------:R-:W-:Y:S03]  /*55d0*/  P2R R117, PR, RZ, 0x40 ;  /* 0x00000040ff757803 */ /* 0x000fe60000000000 */
[----:B------:R-:W-:Y:S04]  /*55e0*/  @P6 SHF.L.U32 R2, R159, 0x1f, RZ ;  /* 0x0000001f9f026819 */ /* 0x000fe800000006ff */
[----:B------:R-:W-:Y:S01]  /*55f0*/  @P2 SEL R0, R7, R0, !P3 ;  /* 0x0000000007002207 */ /* 0x000fe20005800000 */
[----:B------:R-:W1:Y:S03]  /*5600*/  @P6 SYNCS.PHASECHK.TRANS64.TRYWAIT P1, [R3+URZ+0x40], R2 ;  /* 0x00004002030065a7 */ /* 0x000e6600080211ff */
[----:B------:R-:W-:Y:S04]  /*5610*/  LOP3.LUT R0, R0, 0x1, RZ, 0xc0, !PT ;  /* 0x0000000100007812 */ /* 0x000fe800078ec0ff */
[----:B------:R-:W-:Y:S04]  /*5620*/  ISETP.NE.U32.AND P5, PT, R0, 0x1, PT ;  /* 0x000000010000780c */ /* 0x000fe80003fa5070 */
[----:B------:R-:W-:Y:S01]  /*5630*/  P2R R110, PR, RZ, 0x20 ;  /* 0x00000020ff6e7803 */ /* 0x000fe20000000000 */
[----:B------:R3:W4:Y:S01]  /*5640*/  SYNCS.PHASECHK.TRANS64.TRYWAIT P0, [R108+URZ+0xb0], R5 ;  /* 0x0000b0056c0075a7 */ /* 0x00072200080011ff */
[----:B-1----:R-:W-:Y:S01]  /*5650*/  @P6 SEL R109, RZ, 0x1, !P1 ;  /* 0x00000001ff6d6807 */ /* 0x002fe20004800000 */
[----:B---3--:R-:W-:Y:S06]  /*5660*/  @!P6 BRA `(.L_x_89) ;  /* 0x0000000000a0e947 */ /* 0x008fec0003800000 */
[----:B------:R-:W-:Y:S01]  /*5670*/  @P5 IMAD R7, R160, 0x2000, R153 ;  /* 0x00002000a0075824 */ /* 0x000fe200078e0299 */
[----:B------:R-:W-:Y:S01]  /*5680*/  ISETP.NE.AND P1, PT, R109, RZ, PT ;  /* 0x000000ff6d00720c */ /* 0x000fe20003f25270 */
[----:B------:R-:W-:Y:S01]  /*5690*/  BSSY B0, `(.L_x_90) ;  /* 0x0000011000007945 */ /* 0x000fe20003800000 */
[----:B------:R-:W-:Y:S01]  /*56a0*/  CS2R R102, SRZ ;  /* 0x0000000000667805 */ /* 0x000fe2000001ff00 */
[----:B------:R-:W-:Y:S01]  /*56b0*/  @P5 VIADD R2, R7, UR49 ;  /* 0x0000003107025c36 */ /* 0x000fe20008000000 */
[----:B------:R-:W-:Y:S02]  /*56c0*/  CS2R R100, SRZ ;  /* 0x0000000000647805 */ /* 0x000fe4000001ff00 */
[----:B------:R-:W-:Y:S02]  /*56d0*/  CS2R R90, SRZ ;  /* 0x00000000005a7805 */ /* 0x000fe4000001ff00 */
[----:B------:R-:W-:Y:S01]  /*56e0*/  CS2R R88, SRZ ;  /* 0x0000000000587805 */ /* 0x000fe2000001ff00 */
[--C-:B------:R-:W-:Y:S01]  /*56f0*/  @P5 IMAD.IADD R6, R165, 0x1, R2.reuse ;  /* 0x00000001a5065824 */ /* 0x100fe200078e0202 */
[----:B------:R-:W-:Y:S01]  /*5700*/  CS2R R94, SRZ ;  /* 0x00000000005e7805 */ /* 0x000fe2000001ff00 */
[--C-:B------:R-:W-:Y:S01]  /*5710*/  @P5 IMAD.IADD R4, R164, 0x1, R2.reuse ;  /* 0x00000001a4045824 */ /* 0x100fe200078e0202 */
[----:B------:R-:W-:Y:S01]  /*5720*/  CS2R R92, SRZ ;  /* 0x00000000005c7805 */ /* 0x000fe2000001ff00 */
[----:B------:R-:W-:Y:S01]  /*5730*/  @P5 IMAD R2, R163, 0x10, R2 ;  /* 0x00000010a3025824 */ /* 0x000fe200078e0202 */
[----:B------:R-:W-:Y:S02]  /*5740*/  CS2R R98, SRZ ;  /* 0x0000000000627805 */ /* 0x000fe4000001ff00 */
[----:B------:R-:W-:Y:S01]  /*5750*/  CS2R R96, SRZ ;  /* 0x0000000000607805 */ /* 0x000fe2000001ff00 */
[----:B------:R-:W-:Y:S06]  /*5760*/  @P1 BRA `(.L_x_91) ;  /* 0x00000000000c1947 */ /* 0x000fec0003800000 */
[----:B------:R-:W-:Y:S04]  /*5770*/  SHF.L.U32 R0, R159, 0x1f, RZ ;  /* 0x0000001f9f007819 */ /* 0x000fe800000006ff */
[----:B------:R-:W1:Y:S02]  /*5780*/  SYNCS.PHASECHK.TRANS64.TRYWAIT P1, [R3+URZ+0x40], R0 ;  /* 0x00004000030075a7 */ /* 0x000e6400080211ff */
[----:B-1----:R-:W-:Y:S05]  /*5790*/  @!P1 BRA `(.L_x_92) ;  /* 0x0000006000609947 */ /* 0x002fea0003800000 */
.L_x_91:
[----:B------:R-:W-:Y:S05]  /*57a0*/  BSYNC B0 ;  /* 0x0000000000007941 */ /* 0x000fea0003800000 */
.L_x_90:
[----:B------:R-:W-:Y:S01]  /*57b0*/  ISETP.NE.AND P1, PT, R110, RZ, PT ;  /* 0x000000ff6e00720c */ /* 0x000fe20003f25270 */
[----:B-1----:R-:W-:Y:S02]  /*57c0*/  VIADD R3, R3, 0x60 ;  /* 0x0000006003037836 */ /* 0x002fe40000000000 */
[----:B------:R-:W-:Y:S02]  /*57d0*/  IMAD.U32 R0, RZ, RZ, UR37 ;  /* 0x00000025ff007e24 */ /* 0x000fe4000f8e00ff */
[----:B------:R-:W-:Y:S03]  /*57e0*/  VIADD R160, R160, 0x1 ;  /* 0x00000001a0a07836 */ /* 0x000fe60000000000 */
[----:B------:R-:W-:Y:S05]  /*57f0*/  PRMT R0, R0, 0x654, R3 ;  /* 0x0000065400007816 */ /* 0x000fea0000000003 */
[----:B------:R1:W3:Y:S04]  /*5800*/  @P1 LDS.128 R100, [R7+UR49+0x200] ;  /* 0x0002003107641984 */ /* 0x0002e80008000c00 */
[----:B------:R1:W1:Y:S04]  /*5810*/  @P1 LDS.128 R88, [R6+0x200] ;  /* 0x0002000006581984 */ /* 0x0002680000000c00 */
[----:B------:R1:W1:Y:S04]  /*5820*/  @P1 LDS.128 R92, [R4+0x200] ;  /* 0x00020000045c1984 */ /* 0x0002680000000c00 */
[----:B------:R1:W1:Y:S01]  /*5830*/  @P1 LDS.128 R96, [R2+0x200] ;  /* 0x0002000002601984 */ /* 0x0002620000000c00 */
[C---:B------:R-:W-:Y:S01]  /*5840*/  ISETP.NE.AND P1, PT, R160.reuse, 0x4, PT ;  /* 0x00000004a000780c */ /* 0x040fe20003f25270 */
[----:B------:R-:W-:Y:S01]  /*5850*/  @!PT LDS RZ, [RZ] ;  /* 0x00000000fffff984 */ /* 0x000fe20000000800 */
[----:B------:R-:W-:Y:S01]  /*5860*/  @!PT LDS RZ, [RZ] ;  /* 0x00000000fffff984 */ /* 0x000fe20000000800 */
[----:B------:R-:W-:Y:S01]  /*5870*/  @!PT LDS RZ, [RZ] ;  /* 0x00000000fffff984 */ /* 0x000fe20000000800 */
[----:B------:R-:W-:Y:S01]  /*5880*/  @!PT LDS RZ, [RZ] ;  /* 0x00000000fffff984 */ /* 0x000fe20000000800 */
[----:B------:R5:W-:Y:S06]  /*5890*/  MEMBAR.ALL.CTA ;  /* 0x0000000000007992 */ /* 0x000bec0000008000 */
[----:B-----5:R-:W5:Y:S01]  /*58a0*/  FENCE.VIEW.ASYNC.S ;  /* 0x00000000000073c6 */ /* 0x020f620000000000 */
[----:B------:R-:W-:Y:S01]  /*58b0*/  SEL R160, R160, RZ, P1 ;  /* 0x000000ffa0a07207 */ /* 0x000fe20000800000 */
[----:B-----5:R5:W-:Y:S02]  /*58c0*/  SYNCS.ARRIVE.TRANS64.RED.A1T0 RZ, [R0+URZ], RZ ;  /* 0x000000ff00ff79a7 */ /* 0x020be400081004ff */
[----:B-----5:R-:W-:Y:S04]  /*58d0*/  SEL R0, RZ, 0x1, P1 ;  /* 0x00000001ff007807 */ /* 0x020fe80000800000 */
[----:B---3--:R-:W-:Y:S02]  /*58e0*/  LOP3.LUT R159, R159, R0, RZ, 0x3c, !PT ;  /* 0x000000009f9f7212 */ /* 0x008fe400078e3cff */
.L_x_89:
[----:B------:R-:W-:Y:S05]  /*58f0*/  BSYNC B1 ;  /* 0x0000000000017941 */ /* 0x000fea0003800000 */
.L_x_88:
[----:B------:R-:W-:Y:S04]  /*5900*/  SHF.R.U32.HI R3, RZ, 0x15, R80 ;  /* 0x00000015ff037819 */ /* 0x000fe80000011650 */
[----:B------:R-:W-:Y:S01]  /*5910*/  LOP3.LUT P1, RZ, R3, 0x3, R154, 0x48, !PT ;  /* 0x0000000303ff7812 */ /* 0x000fe2000782489a */
[----:B------:R-:W-:Y:S01]  /*5920*/  @!UPT UIADD3 URZ, UPT, UPT, URZ, URZ, URZ ;  /* 0x000000fffffff290 */ /* 0x000fe2000fffe0ff */
[----:B----4-:R-:W-:Y:S11]  /*5930*/  @P0 BRA `(.L_x_93) ;  /* 0x0000000000080947 */ /* 0x010ff60003800000 */
[----:B------:R-:W3:Y:S02]  /*5940*/  SYNCS.PHASECHK.TRANS64.TRYWAIT P0, [R108+URZ+0xb0], R5 ;  /* 0x0000b0056c0075a7 */ /* 0x000ee400080011ff */
[----:B---3--:R-:W-:Y:S05]  /*5950*/  @!P0 BRA `(.L_x_94) ;  /* 0x0000006000048947 */ /* 0x008fea0003800000 */
.L_x_93:
[----:B------:R-:W-:Y:S05]  /*5960*/  @!P1 BRA `(.L_x_95) ;  /* 0x0000000000409947 */ /* 0x000fea0003800000 */
[----:B------:R-:W3:Y:S01]  /*5970*/  LDCU.64 UR8, c[0x4][0x78] ;  /* 0x01000f00ff0877ac */ /* 0x000ee20008000a00 */
[----:B------:R-:W-:Y:S01]  /*5980*/  MOV R3, 0x0 ;  /* 0x0000000000037802 */ /* 0x000fe20000000f00 */
[----:B------:R-:W-:Y:S02]  /*5990*/  HFMA2 R12, -RZ, RZ, 0, 5.9604644775390625e-08 ;  /* 0x00000001ff0c7431 */ /* 0x000fe400000001ff */
[----:B------:R-:W-:Y:S02]  /*59a0*/  IMAD.MOV.U32 R8, RZ, RZ, 0x192 ;  /* 0x00000192ff087424 */ /* 0x000fe400078e00ff */
[----:B------:R-:W-:Y:S01]  /*59b0*/  IMAD.MOV.U32 R13, RZ, RZ, RZ ;  /* 0x000000ffff0d7224 */ /* 0x000fe200078e00ff */
[----:B------:R-:W4:Y:S01]  /*59c0*/  LDCU.64 UR6, c[0x4][0x80] ;  /* 0x01001000ff0677ac */ /* 0x000f220008000a00 */
[----:B-1----:R-:W1:Y:S01]  /*59d0*/  LDC.64 R2, c[0x4][R3] ;  /* 0x0100000003027b82 */ /* 0x002e620000000a00 */
[----:B------:R-:W5:Y:S01]  /*59e0*/  LDCU.64 UR4, c[0x4][0x18] ;  /* 0x01000300ff0477ac */ /* 0x000f620008000a00 */
[----:B---3--:R-:W-:Y:S01]  /*59f0*/  MOV R5, UR9 ;  /* 0x0000000900057c02 */ /* 0x008fe20008000f00 */
[----:B------:R-:W-:Y:S01]  /*5a00*/  IMAD.U32 R4, RZ, RZ, UR8 ;  /* 0x00000008ff047e24 */ /* 0x000fe2000f8e00ff */
[----:B----4-:R-:W-:Y:S01]  /*5a10*/  MOV R7, UR7 ;  /* 0x0000000700077c02 */ /* 0x010fe20008000f00 */
[----:B------:R-:W-:Y:S01]  /*5a20*/  IMAD.U32 R6, RZ, RZ, UR6 ;  /* 0x00000006ff067e24 */ /* 0x000fe2000f8e00ff */
[----:B-----5:R-:W-:Y:S01]  /*5a30*/  MOV R11, UR5 ;  /* 0x00000005000b7c02 */ /* 0x020fe20008000f00 */
[----:B------:R-:W-:Y:S02]  /*5a40*/  IMAD.U32 R10, RZ, RZ, UR4 ;  /* 0x00000004ff0a7e24 */ /* 0x000fe4000f8e00ff */
[----:B------:R-:W-:Y:S07]  /*5a50*/  LEPC R20, `(.L_x_95) ;  /* 0x000000001014794e */ /* 0x000fee0000000000 */
[----:B-12---:R-:W-:Y:S05]  /*5a60*/  CALL.ABS.NOINC R2 ;  /* 0x0000000002007343 */ /* 0x006fea0003c00000 */
.L_x_95:
[----:B------:R-:W-:Y:S01]  /*5a70*/  SHF.L.U32 R83, R100, 0x10, RZ ;  /* 0x0000001064537819 */ /* 0x000fe200000006ff */
[----:B------:R-:W-:Y:S05]  /*5a80*/  WARPSYNC.ALL ;  /* 0x0000000000007948 */ /* 0x000fea0003800000 */
[----:B------:R-:W-:Y:S01]  /*5a90*/  R2UR UR4, R80 ;  /* 0x00000000500472ca */ /* 0x000fe200000e0000 */
[----:B------:R-:W-:Y:S01]  /*5aa0*/  BSSY.RECONVERGENT B0, `(.L_x_96) ;  /* 0x0000121000007945 */ /* 0x000fe20003800200 */
[----:B------:R-:W-:Y:S02]  /*5ab0*/  IADD3 R111, PT, PT, R153, UR49, RZ ;  /* 0x00000031996f7c10 */ /* 0x000fe4000fffe0ff */
[----:B------:R-:W-:Y:S02]  /*5ac0*/  SHF.L.U32 R116, R163, 0x4, RZ ;  /* 0x00000004a3747819 */ /* 0x000fe400000006ff */
[-C--:B------:R-:W-:Y:S02]  /*5ad0*/  IADD3 R172, PT, PT, R165, R111.reuse, RZ ;  /* 0x0000006fa5ac7210 */ /* 0x080fe40007ffe0ff */
[----:B------:R-:W-:Y:S02]  /*5ae0*/  IADD3 R171, PT, PT, R164, R111, RZ ;  /* 0x0000006fa4ab7210 */ /* 0x000fe40007ffe0ff */
[----:B------:R-:W-:Y:S02]  /*5af0*/  IADD3 R170, PT, PT, R111, R116, RZ ;  /* 0x000000746faa7210 */ /* 0x000fe40007ffe0ff */
[C---:B------:R-:W-:Y:S01]  /*5b00*/  PRMT R81, R100.reuse, 0x8880, RZ ;  /* 0x0000888064517816 */ /* 0x040fe200000000ff */
[----:B-1-3--:R-:W2:Y:S01]  /*5b10*/  LDTM.x64 R4, tmem[UR4] ;  /* 0x00000004000479ee */ /* 0x00aea20008340000 */
[----:B------:R-:W-:Y:S02]  /*5b20*/  SHF.R.S32.HI R83, RZ, 0x18, R83 ;  /* 0x00000018ff537819 */ /* 0x000fe40000011453 */
[----:B------:R-:W-:Y:S02]  /*5b30*/  SHF.R.S32.HI R86, RZ, 0x18, R101 ;  /* 0x00000018ff567819 */ /* 0x000fe40000011465 */
[----:B------:R-:W-:Y:S02]  /*5b40*/  SHF.L.U32 R84, R100, 0x8, RZ ;  /* 0x0000000864547819 */ /* 0x000fe400000006ff */
[----:B------:R-:W-:Y:S02]  /*5b50*/  SHF.L.U32 R85, R101, 0x8, RZ ;  /* 0x0000000865557819 */ /* 0x000fe400000006ff */
[----:B------:R-:W-:Y:S02]  /*5b60*/  SHF.R.S32.HI R84, RZ, 0x18, R84 ;  /* 0x00000018ff547819 */ /* 0x000fe40000011454 */
[----:B------:R-:W-:Y:S02]  /*5b70*/  SHF.R.S32.HI R85, RZ, 0x18, R85 ;  /* 0x00000018ff557819 */ /* 0x000fe40000011455 */
[----:B------:R-:W-:Y:S02]  /*5b80*/  SHF.L.U32 R87, R98, 0x8, RZ ;  /* 0x0000000862577819 */ /* 0x000fe400000006ff */
[----:B------:R-:W-:Y:S02]  /*5b90*/  ISETP.NE.AND P0, PT, R167, RZ, PT ;  /* 0x000000ffa700720c */ /* 0x000fe40003f05270 */
[----:B------:R-:W-:Y:S02]  /*5ba0*/  SHF.R.S32.HI R87, RZ, 0x18, R87 ;  /* 0x00000018ff577819 */ /* 0x000fe40000011457 */
[----:B------:R-:W-:Y:S02]  /*5bb0*/  ISETP.NE.AND P6, PT, R117, RZ, PT ;  /* 0x000000ff7500720c */ /* 0x000fe40003fc5270 */
[----:B------:R-:W-:Y:S01]  /*5bc0*/  LEA R118, R160, UR49, 0x3 ;  /* 0x00000031a0767c11 */ /* 0x000fe2000f8e18ff */
[C---:B--2---:R-:W-:Y:S02]  /*5bd0*/  IMAD R0, R78.reuse, R4, RZ ;  /* 0x000000044e007224 */ /* 0x044fe400078e02ff */
[C---:B------:R-:W-:Y:S02]  /*5be0*/  IMAD R2, R78.reuse, R5, RZ ;  /* 0x000000054e027224 */ /* 0x040fe400078e02ff */
[----:B------:R-:W-:Y:S02]  /*5bf0*/  IMAD R3, R78, R6, RZ ;  /* 0x000000064e037224 */ /* 0x000fe400078e02ff */
[-C--:B------:R-:W-:Y:S01]  /*5c00*/  IMAD R0, R81, R82.reuse, R0 ;  /* 0x0000005251007224 */ /* 0x080fe200078e0200 */
[----:B------:R-:W-:Y:S01]  /*5c10*/  SHF.R.S32.HI R81, RZ, 0x18, R100 ;  /* 0x00000018ff517819 */ /* 0x000fe20000011464 */
[-C--:B------:R-:W-:Y:S01]  /*5c20*/  IMAD R2, R83, R82.reuse, R2 ;  /* 0x0000005253027224 */ /* 0x080fe200078e0202 */
[C---:B------:R-:W-:Y:S01]  /*5c30*/  PRMT R83, R101.reuse, 0x8880, RZ ;  /* 0x0000888065537816 */ /* 0x040fe200000000ff */
[----:B------:R-:W-:Y:S01]  /*5c40*/  IMAD R3, R84, R82, R3 ;  /* 0x0000005254037224 */ /* 0x000fe200078e0203 */
[----:B------:R-:W-:Y:S01]  /*5c50*/  SHF.L.U32 R84, R101, 0x10, RZ ;  /* 0x0000001065547819 */ /* 0x000fe200000006ff */
[C---:B------:R-:W-:Y:S01]  /*5c60*/  IMAD R7, R78.reuse, R7, RZ ;  /* 0x000000074e077224 */ /* 0x040fe200078e02ff */
[----:B------:R-:W-:Y:S01]  /*5c70*/  @P6 SHF.L.U32 R119, R159, 0x1f, RZ ;  /* 0x0000001f9f776819 */ /* 0x000fe200000006ff */
[C---:B------:R-:W-:Y:S01]  /*5c80*/  IMAD R4, R78.reuse, R8, RZ ;  /* 0x000000084e047224 */ /* 0x040fe200078e02ff */
[----:B------:R-:W-:Y:S01]  /*5c90*/  SHF.R.S32.HI R84, RZ, 0x18, R84 ;  /* 0x00000018ff547819 */ /* 0x000fe20000011454 */
[----:B------:R-:W-:Y:S02]  /*5ca0*/  IMAD R5, R78, R9, RZ ;  /* 0x000000094e057224 */ /* 0x000fe400078e02ff */
[----:B------:R-:W-:Y:S01]  /*5cb0*/  IMAD R7, R81, R82, R7 ;  /* 0x0000005251077224 */ /* 0x000fe200078e0207 */
[----:B------:R-:W-:Y:S01]  /*5cc0*/  PRMT R81, R102, 0x8880, RZ ;  /* 0x0000888066517816 */ /* 0x000fe200000000ff */
[----:B------:R-:W-:Y:S02]  /*5cd0*/  IMAD R6, R78, R10, RZ ;  /* 0x0000000a4e067224 */ /* 0x000fe400078e02ff */
[-C--:B------:R-:W-:Y:S01]  /*5ce0*/  IMAD R4, R83, R82.reuse, R4 ;  /* 0x0000005253047224 */ /* 0x080fe200078e0204 */
[----:B------:R-:W-:Y:S01]  /*5cf0*/  I2IP.S8.S32.SAT R105, R7, R3, RZ ;  /* 0x0000000307697239 */ /* 0x000fe200000014ff */
[----:B------:R-:W-:Y:S01]  /*5d00*/  IMAD R5, R84, R82, R5 ;  /* 0x0000005254057224 */ /* 0x000fe200078e0205 */
[----:B------:R-:W-:Y:S01]  /*5d10*/  SHF.L.U32 R83, R102, 0x10, RZ ;  /* 0x0000001066537819 */ /* 0x000fe200000006ff */
[----:B------:R-:W-:Y:S01]  /*5d20*/  IMAD R11, R78, R11, RZ ;  /* 0x0000000b4e0b7224 */ /* 0x000fe200078e02ff */
[----:B------:R-:W-:Y:S01]  /*5d30*/  I2IP.S8.S32.SAT R104, R2, R0, R105 ;  /* 0x0000000002687239 */ /* 0x000fe20000001469 */
[----:B------:R-:W-:Y:S01]  /*5d40*/  IMAD R6, R85, R82, R6 ;  /* 0x0000005255067224 */ /* 0x000fe200078e0206 */
[----:B------:R-:W-:Y:S01]  /*5d50*/  SHF.R.S32.HI R83, RZ, 0x18, R83 ;  /* 0x00000018ff537819 */ /* 0x000fe20000011453 */
[----:B------:R-:W-:Y:S01]  /*5d60*/  IMAD R8, R78, R12, RZ ;  /* 0x0000000c4e087224 */ /* 0x000fe200078e02ff */
[----:B------:R-:W-:Y:S01]  /*5d70*/  SHF.L.U32 R85, R102, 0x8, RZ ;  /* 0x0000000866557819 */ /* 0x000fe200000006ff */
[----:B------:R-:W-:Y:S02]  /*5d80*/  IMAD R9, R78, R13, RZ ;  /* 0x0000000d4e097224 */ /* 0x000fe400078e02ff */
[----:B------:R-:W-:Y:S01]  /*5d90*/  IMAD R11, R86, R82, R11 ;  /* 0x00000052560b7224 */ /* 0x000fe200078e020b */
[----:B------:R-:W-:Y:S01]  /*5da0*/  SHF.R.S32.HI R85, RZ, 0x18, R85 ;  /* 0x00000018ff557819 */ /* 0x000fe20000011455 */
[C---:B------:R-:W-:Y:S01]  /*5db0*/  IMAD R10, R78.reuse, R14, RZ ;  /* 0x0000000e4e0a7224 */ /* 0x040fe200078e02ff */
[----:B------:R-:W-:Y:S01]  /*5dc0*/  SHF.R.S32.HI R86, RZ, 0x18, R103 ;  /* 0x00000018ff567819 */ /* 0x000fe20000011467 */
[----:B------:R-:W-:Y:S01]  /*5dd0*/  IMAD R8, R81, R82, R8 ;  /* 0x0000005251087224 */ /* 0x000fe200078e0208 */
[----:B------:R-:W-:Y:S01]  /*5de0*/  I2IP.S8.S32.SAT R106, R11, R6, RZ ;  /* 0x000000060b6a7239 */ /* 0x000fe200000014ff */
[----:B------:R-:W-:Y:S01]  /*5df0*/  IMAD R9, R83, R82, R9 ;  /* 0x0000005253097224 */ /* 0x000fe200078e0209 */
[C---:B------:R-:W-:Y:S01]  /*5e00*/  PRMT R83, R103.reuse, 0x8880, RZ ;  /* 0x0000888067537816 */ /* 0x040fe200000000ff */
[----:B------:R-:W-:Y:S01]  /*5e10*/  IMAD.U32 R84, R103, 0x10000, RZ ;  /* 0x0001000067547824 */ /* 0x000fe200078e00ff */
[----:B------:R-:W-:Y:S01]  /*5e20*/  I2IP.S8.S32.SAT R105, R5, R4, R106 ;  /* 0x0000000405697239 */ /* 0x000fe2000000146a */
[C---:B------:R-:W-:Y:S01]  /*5e30*/  IMAD R15, R78.reuse, R15, RZ ;  /* 0x0000000f4e0f7224 */ /* 0x040fe200078e02ff */
[----:B------:R-:W-:Y:S01]  /*5e40*/  SHF.R.S32.HI R81, RZ, 0x18, R102 ;  /* 0x00000018ff517819 */ /* 0x000fe20000011466 */
[----:B------:R-:W-:Y:S01]  /*5e50*/  IMAD R10, R85, R82, R10 ;  /* 0x00000052550a7224 */ /* 0x000fe200078e020a */
[----:B------:R-:W-:Y:S01]  /*5e60*/  SHF.R.S32.HI R84, RZ, 0x18, R84 ;  /* 0x00000018ff547819 */ /* 0x000fe20000011454 */
[C---:B------:R-:W-:Y:S01]  /*5e70*/  IMAD R12, R78.reuse, R16, RZ ;  /* 0x000000104e0c7224 */ /* 0x040fe200078e02ff */
[----:B------:R-:W-:Y:S01]  /*5e80*/  SHF.L.U32 R85, R103, 0x8, RZ ;  /* 0x0000000867557819 */ /* 0x000fe200000006ff */
[----:B------:R-:W-:Y:S02]  /*5e90*/  IMAD R13, R78, R17, RZ ;  /* 0x000000114e0d7224 */ /* 0x000fe400078e02ff */
[----:B------:R-:W-:Y:S01]  /*5ea0*/  IMAD R15, R81, R82, R15 ;  /* 0x00000052510f7224 */ /* 0x000fe200078e020f */
[----:B------:R-:W-:Y:S01]  /*5eb0*/  PRMT R81, R88, 0x8880, RZ ;  /* 0x0000888058517816 */ /* 0x000fe200000000ff */
[----:B------:R-:W-:Y:S01]  /*5ec0*/  IMAD R14, R78, R18, RZ ;  /* 0x000000124e0e7224 */ /* 0x000fe200078e02ff */
[----:B------:R-:W-:Y:S01]  /*5ed0*/  SHF.R.S32.HI R85, RZ, 0x18, R85 ;  /* 0x00000018ff557819 */ /* 0x000fe20000011455 */
[----:B------:R-:W-:Y:S01]  /*5ee0*/  IMAD R12, R83, R82, R12 ;  /* 0x00000052530c7224 */ /* 0x000fe200078e020c */
[----:B------:R-:W-:Y:S01]  /*5ef0*/  I2IP.S8.S32.SAT R106, R15, R10, RZ ;  /* 0x0000000a0f6a7239 */ /* 0x000fe200000014ff */
[----:B------:R-:W-:Y:S01]  /*5f00*/  IMAD R13, R84, R82, R13 ;  /* 0x00000052540d7224 */ /* 0x000fe200078e020d */
[----:B------:R-:W-:Y:S01]  /*5f10*/  SHF.L.U32 R83, R88, 0x10, RZ ;  /* 0x0000001058537819 */ /* 0x000fe200000006ff */
[C---:B------:R-:W-:Y:S01]  /*5f20*/  IMAD R19, R78.reuse, R19, RZ ;  /* 0x000000134e137224 */ /* 0x040fe200078e02ff */
[----:B------:R-:W-:Y:S01]  /*5f30*/  I2IP.S8.S32.SAT R106, R9, R8, R106 ;  /* 0x00000008096a7239 */ /* 0x000fe2000000146a */
[----:B------:R-:W-:Y:S01]  /*5f40*/  IMAD R14, R85, R82, R14 ;  /* 0x00000052550e7224 */ /* 0x000fe200078e020e */
[----:B------:R-:W-:Y:S01]  /*5f50*/  SHF.R.S32.HI R83, RZ, 0x18, R83 ;  /* 0x00000018ff537819 */ /* 0x000fe20000011453 */
[C---:B------:R-:W-:Y:S01]  /*5f60*/  IMAD R16, R78.reuse, R20, RZ ;  /* 0x000000144e107224 */ /* 0x040fe200078e02ff */
[----:B------:R-:W-:Y:S01]  /*5f70*/  SHF.L.U32 R84, R89, 0x10, RZ ;  /* 0x0000001059547819 */ /* 0x000fe200000006ff */
[----:B------:R-:W-:Y:S01]  /*5f80*/  IMAD R17, R78, R21, RZ ;  /* 0x000000154e117224 */ /* 0x000fe200078e02ff */
[----:B------:R-:W-:Y:S01]  /*5f90*/  SHF.L.U32 R85, R88, 0x8, RZ ;  /* 0x0000000858557819 */ /* 0x000fe200000006ff */
[----:B------:R-:W-:Y:S01]  /*5fa0*/  IMAD R19, R86, R82, R19 ;  /* 0x0000005256137224 */ /* 0x000fe200078e0213 */
[----:B------:R-:W-:Y:S01]  /*5fb0*/  SHF.R.S32.HI R84, RZ, 0x18, R84 ;  /* 0x00000018ff547819 */ /* 0x000fe20000011454 */
[C---:B------:R-:W-:Y:S01]  /*5fc0*/  IMAD R18, R78.reuse, R22, RZ ;  /* 0x000000164e127224 */ /* 0x040fe200078e02ff */
[----:B------:R-:W-:Y:S01]  /*5fd0*/  SHF.R.S32.HI R85, RZ, 0x18, R85 ;  /* 0x00000018ff557819 */ /* 0x000fe20000011455 */
[----:B------:R-:W-:Y:S01]  /*5fe0*/  IMAD R16, R81, R82, R16 ;  /* 0x0000005251107224 */ /* 0x000fe200078e0210 */
[----:B------:R-:W-:Y:S01]  /*5ff0*/  I2IP.S8.S32.SAT R107, R19, R14, RZ ;  /* 0x0000000e136b7239 */ /* 0x000fe200000014ff */
[-C--:B------:R-:W-:Y:S01]  /*6000*/  IMAD R17, R83, R82.reuse, R17 ;  /* 0x0000005253117224 */ /* 0x080fe200078e0211 */
[----:B------:R-:W-:Y:S01]  /*6010*/  PRMT R83, R89, 0x8880, RZ ;  /* 0x0000888059537816 */ /* 0x000fe200000000ff */
[C---:B------:R-:W-:Y:S01]  /*6020*/  IMAD R23, R78.reuse, R23, RZ ;  /* 0x000000174e177224 */ /* 0x040fe200078e02ff */
[----:B------:R-:W-:Y:S01]  /*6030*/  SHF.R.S32.HI R81, RZ, 0x18, R88 ;  /* 0x00000018ff517819 */ /* 0x000fe20000011458 */
[----:B------:R-:W-:Y:S01]  /*6040*/  IMAD R18, R85, R82, R18 ;  /* 0x0000005255127224 */ /* 0x000fe200078e0212 */
[----:B------:R-:W-:Y:S01]  /*6050*/  SHF.L.U32 R85, R89, 0x8, RZ ;  /* 0x0000000859557819 */ /* 0x000fe200000006ff */
[C---:B------:R-:W-:Y:S01]  /*6060*/  IMAD R20, R78.reuse, R24, RZ ;  /* 0x000000184e147224 */ /* 0x040fe200078e02ff */
[----:B------:R-:W-:Y:S01]  /*6070*/  I2IP.S8.S32.SAT R107, R13, R12, R107 ;  /* 0x0000000c0d6b7239 */ /* 0x000fe2000000146b */
[----:B------:R-:W-:Y:S01]  /*6080*/  IMAD R21, R78, R25, RZ ;  /* 0x000000194e157224 */ /* 0x000fe200078e02ff */
[----:B------:R-:W-:Y:S01]  /*6090*/  SHF.R.S32.HI R85, RZ, 0x18, R85 ;  /* 0x00000018ff557819 */ /* 0x000fe20000011455 */
[----:B------:R-:W-:Y:S01]  /*60a0*/  IMAD R23, R81, R82, R23 ;  /* 0x0000005251177224 */ /* 0x000fe200078e0217 */
[----:B------:R-:W-:Y:S01]  /*60b0*/  PRMT R81, R90, 0x8880, RZ ;  /* 0x000088805a517816 */ /* 0x000fe200000000ff */
[----:B------:R-:W-:Y:S01]  /*60c0*/  IMAD R22, R78, R26, RZ ;  /* 0x0000001a4e167224 */ /* 0x000fe200078e02ff */
[----:B------:R1:W-:Y:S01]  /*60d0*/  STS.128 [R153+UR49+0x8200], R104 ;  /* 0x0082006899007988 */ /* 0x0003e20008000c31 */
[----:B------:R-:W-:Y:S01]  /*60e0*/  IMAD R20, R83, R82, R20 ;  /* 0x0000005253147224 */ /* 0x000fe200078e0214 */
[----:B------:R-:W-:Y:S01]  /*60f0*/  I2IP.S8.S32.SAT R112, R23, R18, RZ ;  /* 0x0000001217707239 */ /* 0x000fe200000014ff */
[----:B------:R-:W-:Y:S01]  /*6100*/  IMAD R21, R84, R82, R21 ;  /* 0x0000005254157224 */ /* 0x000fe200078e0215 */
[----:B------:R-:W-:Y:S01]  /*6110*/  SHF.R.S32.HI R86, RZ, 0x18, R89 ;  /* 0x00000018ff567819 */ /* 0x000fe20000011459 */
[----:B------:R-:W-:Y:S01]  /*6120*/  IMAD.U32 R83, R90, 0x10000, RZ ;  /* 0x000100005a537824 */ /* 0x000fe200078e00ff */
[----:B------:R-:W-:Y:S01]  /*6130*/  I2IP.S8.S32.SAT R112, R17, R16, R112 ;  /* 0x0000001011707239 */ /* 0x000fe20000001470 */
[----:B------:R-:W-:Y:S01]  /*6140*/  IMAD R27, R78, R27, RZ ;  /* 0x0000001b4e1b7224 */ /* 0x000fe200078e02ff */
[----:B------:R-:W-:Y:S01]  /*6150*/  SHF.L.U32 R84, R91, 0x10, RZ ;  /* 0x000000105b547819 */ /* 0x000fe200000006ff */
[----:B------:R-:W-:Y:S01]  /*6160*/  IMAD R22, R85, R82, R22 ;  /* 0x0000005255167224 */ /* 0x000fe200078e0216 */
[----:B------:R-:W-:Y:S01]  /*6170*/  SHF.L.U32 R85, R90, 0x8, RZ ;  /* 0x000000085a557819 */ /* 0x000fe200000006ff */
[C---:B------:R-:W-:Y:S01]  /*6180*/  IMAD R24, R78.reuse, R28, RZ ;  /* 0x0000001c4e187224 */ /* 0x040fe200078e02ff */
[----:B------:R-:W-:Y:S01]  /*6190*/  SHF.R.S32.HI R83, RZ, 0x18, R83 ;  /* 0x00000018ff537819 */ /* 0x000fe20000011453 */
[----:B------:R-:W-:Y:S01]  /*61a0*/  IMAD R25, R78, R29, RZ ;  /* 0x0000001d4e197224 */ /* 0x000fe200078e02ff */
[----:B------:R-:W-:Y:S01]  /*61b0*/  SHF.R.S32.HI R84, RZ, 0x18, R84 ;  /* 0x00000018ff547819 */ /* 0x000fe20000011454 */
[----:B------:R-:W-:Y:S01]  /*61c0*/  IMAD R27, R86, R82, R27 ;  /* 0x00000052561b7224 */ /* 0x000fe200078e021b */
[----:B------:R-:W-:Y:S01]  /*61d0*/  SHF.R.S32.HI R85, RZ, 0x18, R85 ;  /* 0x00000018ff557819 */ /* 0x000fe20000011455 */
[C---:B------:R-:W-:Y:S01]  /*61e0*/  IMAD R26, R78.reuse, R30, RZ ;  /* 0x0000001e4e1a7224 */ /* 0x040fe200078e02ff */
[----:B------:R-:W-:Y:S01]  /*61f0*/  SHF.R.S32.HI R86, RZ, 0x18, R91 ;  /* 0x00000018ff567819 */ /* 0x000fe2000001145b */
[----:B------:R-:W-:Y:S01]  /*6200*/  IMAD R24, R81, R82, R24 ;  /* 0x0000005251187224 */ /* 0x000fe200078e0218 */
[----:B------:R-:W-:Y:S01]  /*6210*/  I2IP.S8.S32.SAT R113, R27, R22, RZ ;  /* 0x000000161b717239 */ /* 0x000fe200000014ff */
[----:B------:R-:W-:Y:S01]  /*6220*/  IMAD R25, R83, R82, R25 ;  /* 0x0000005253197224 */ /* 0x000fe200078e0219 */
[----:B------:R-:W-:Y:S01]  /*6230*/  SHF.R.S32.HI R81, RZ, 0x18, R90 ;  /* 0x00000018ff517819 */ /* 0x000fe2000001145a */
[C---:B------:R-:W-:Y:S01]  /*6240*/  IMAD R31, R78.reuse, R31, RZ ;  /* 0x0000001f4e1f7224 */ /* 0x040fe200078e02ff */
[----:B------:R-:W-:Y:S01]  /*6250*/  I2IP.S8.S32.SAT R113, R21, R20, R113 ;  /* 0x0000001415717239 */ /* 0x000fe20000001471 */
[----:B------:R-:W-:Y:S01]  /*6260*/  IMAD R26, R85, R82, R26 ;  /* 0x00000052551a7224 */ /* 0x000fe200078e021a */
[C---:B------:R-:W-:Y:S01]  /*6270*/  PRMT R83, R91.reuse, 0x8880, RZ ;  /* 0x000088805b537816 */ /* 0x040fe200000000ff */
[C---:B------:R-:W-:Y:S01]  /*6280*/  IMAD R28, R78.reuse, R32, RZ ;  /* 0x000000204e1c7224 */ /* 0x040fe200078e02ff */
[----:B------:R-:W-:Y:S01]  /*6290*/  SHF.L.U32 R85, R91, 0x8, RZ ;  /* 0x000000085b557819 */ /* 0x000fe200000006ff */
[C---:B------:R-:W-:Y:S02]  /*62a0*/  IMAD R29, R78.reuse, R33, RZ ;  /* 0x000000214e1d7224 */ /* 0x040fe400078e02ff */
[----:B------:R-:W-:Y:S01]  /*62b0*/  IMAD R31, R81, R82, R31 ;  /* 0x00000052511f7224 */ /* 0x000fe200078e021f */
[----:B------:R-:W-:Y:S01]  /*62c0*/  SHF.R.S32.HI R85, RZ, 0x18, R85 ;  /* 0x00000018ff557819 */ /* 0x000fe20000011455 */
[----:B------:R-:W-:Y:S01]  /*62d0*/  IMAD R30, R78, R34, RZ ;  /* 0x000000224e1e7224 */ /* 0x000fe200078e02ff */
[----:B------:R-:W-:Y:S01]  /*62e0*/  PRMT R81, R92, 0x8880, RZ ;  /* 0x000088805c517816 */ /* 0x000fe200000000ff */
[----:B------:R-:W-:Y:S01]  /*62f0*/  IMAD R28, R83, R82, R28 ;  /* 0x00000052531c7224 */ /* 0x000fe200078e021c */
[----:B------:R-:W-:Y:S01]  /*6300*/  I2IP.S8.S32.SAT R114, R31, R26, RZ ;  /* 0x0000001a1f727239 */ /* 0x000fe200000014ff */
[----:B------:R-:W-:Y:S01]  /*6310*/  IMAD R29, R84, R82, R29 ;  /* 0x00000052541d7224 */ /* 0x000fe200078e021d */
[----:B------:R-:W-:Y:S01]  /*6320*/  SHF.L.U32 R83, R92, 0x10, RZ ;  /* 0x000000105c537819 */ /* 0x000fe200000006ff */
[----:B------:R-:W-:Y:S01]  /*6330*/  IMAD R35, R78, R35, RZ ;  /* 0x000000234e237224 */ /* 0x000fe200078e02ff */
[----:B------:R-:W-:Y:S01]  /*6340*/  I2IP.S8.S32.SAT R114, R25, R24, R114 ;  /* 0x0000001819727239 */ /* 0x000fe20000001472 */
[----:B------:R-:W-:Y:S01]  /*6350*/  IMAD R30, R85, R82, R30 ;  /* 0x00000052551e7224 */ /* 0x000fe200078e021e */
[----:B------:R-:W-:Y:S01]  /*6360*/  SHF.L.U32 R85, R92, 0x8, RZ ;  /* 0x000000085c557819 */ /* 0x000fe200000006ff */
[C---:B------:R-:W-:Y:S01]  /*6370*/  IMAD R32, R78.reuse, R36, RZ ;  /* 0x000000244e207224 */ /* 0x040fe200078e02ff */
[----:B------:R-:W-:Y:S01]  /*6380*/  SHF.R.S32.HI R83, RZ, 0x18, R83 ;  /* 0x00000018ff537819 */ /* 0x000fe20000011453 */
[----:B------:R-:W-:Y:S01]  /*6390*/  IMAD R33, R78, R37, RZ ;  /* 0x000000254e217224 */ /* 0x000fe200078e02ff */
[----:B------:R-:W-:Y:S01]  /*63a0*/  SHF.R.S32.HI R85, RZ, 0x18, R85 ;  /* 0x00000018ff557819 */ /* 0x000fe20000011455 */
[----:B------:R-:W-:Y:S01]  /*63b0*/  IMAD R35, R86, R82, R35 ;  /* 0x0000005256237224 */ /* 0x000fe200078e0223 */
[----:B------:R-:W-:Y:S01]  /*63c0*/  PRMT R84, R93, 0x8880, RZ ;  /* 0x000088805d547816 */ /* 0x000fe200000000ff */
[----:B------:R-:W-:Y:S01]  /*63d0*/  IMAD R34, R78, R38, RZ ;  /* 0x000000264e227224 */ /* 0x000fe200078e02ff */
[----:B------:R-:W-:Y:S01]  /*63e0*/  SHF.L.U32 R86, R96, 0x10, RZ ;  /* 0x0000001060567819 */ /* 0x000fe200000006ff */
[----:B------:R-:W-:Y:S01]  /*63f0*/  IMAD R32, R81, R82, R32 ;  /* 0x0000005251207224 */ /* 0x000fe200078e0220 */
[----:B------:R-:W-:Y:S01]  /*6400*/  SHF.R.S32.HI R81, RZ, 0x18, R92 ;  /* 0x00000018ff517819 */ /* 0x000fe2000001145c */
[C---:B------:R-:W-:Y:S01]  /*6410*/  IMAD R39, R78.reuse, R39, RZ ;  /* 0x000000274e277224 */ /* 0x040fe200078e02ff */
[----:B------:R-:W-:Y:S01]  /*6420*/  I2IP.S8.S32.SAT R115, R35, R30, RZ ;  /* 0x0000001e23737239 */ /* 0x000fe200000014ff */
[-C--:B------:R-:W-:Y:S02]  /*6430*/  IMAD R33, R83, R82.reuse, R33 ;  /* 0x0000005253217224 */ /* 0x080fe400078e0221 */
[----:B------:R-:W-:Y:S01]  /*6440*/  IMAD R34, R85, R82, R34 ;  /* 0x0000005255227224 */ /* 0x000fe200078e0222 */
[----:B------:R-:W-:Y:S01]  /*6450*/  I2IP.S8.S32.SAT R115, R29, R28, R115 ;  /* 0x0000001c1d737239 */ /* 0x000fe20000001473 */
[C---:B------:R-:W-:Y:S01]  /*6460*/  IMAD.U32 R83, R93.reuse, 0x10000, RZ ;  /* 0x000100005d537824 */ /* 0x040fe200078e00ff */
[----:B------:R-:W-:Y:S01]  /*6470*/  SHF.L.U32 R85, R93, 0x8, RZ ;  /* 0x000000085d557819 */ /* 0x000fe200000006ff */
[----:B------:R-:W-:Y:S01]  /*6480*/  IMAD R39, R81, R82, R39 ;  /* 0x0000005251277224 */ /* 0x000fe200078e0227 */
[----:B------:R-:W-:Y:S01]  /*6490*/  MOV R81, R84 ;  /* 0x0000005400517202 */ /* 0x000fe20000000f00 */
[C---:B------:R-:W-:Y:S01]  /*64a0*/  IMAD R36, R78.reuse, R40, RZ ;  /* 0x000000284e247224 */ /* 0x040fe200078e02ff */
[----:B------:R-:W-:Y:S01]  /*64b0*/  SHF.R.S32.HI R83, RZ, 0x18, R83 ;  /* 0x00000018ff537819 */ /* 0x000fe20000011453 */
[C---:B------:R-:W-:Y:S01]  /*64c0*/  IMAD R37, R78.reuse, R41, RZ ;  /* 0x000000294e257224 */ /* 0x040fe200078e02ff */
[----:B------:R-:W-:Y:S01]  /*64d0*/  SHF.R.S32.HI R85, RZ, 0x18, R85 ;  /* 0x00000018ff557819 */ /* 0x000fe20000011455 */
[C---:B------:R-:W-:Y:S01]  /*64e0*/  IMAD R38, R78.reuse, R42, RZ ;  /* 0x0000002a4e267224 */ /* 0x040fe200078e02ff */
[----:B------:R1:W-:Y:S01]  /*64f0*/  STS.128 [R172+0x8200], R112 ;  /* 0x00820070ac007388 */ /* 0x0003e20000000c00 */
[----:B------:R-:W-:Y:S01]  /*6500*/  IMAD R36, R81, R82, R36 ;  /* 0x0000005251247224 */ /* 0x000fe200078e0224 */
[----:B------:R-:W-:Y:S01]  /*6510*/  I2IP.S8.S32.SAT R120, R39, R34, RZ ;  /* 0x0000002227787239 */ /* 0x000fe200000014ff */
[-C--:B------:R-:W-:Y:S01]  /*6520*/  IMAD R37, R83, R82.reuse, R37 ;  /* 0x0000005253257224 */ /* 0x080fe200078e0225 */
[----:B------:R-:W-:Y:S01]  /*6530*/  SHF.R.S32.HI R84, RZ, 0x18, R93 ;  /* 0x00000018ff547819 */ /* 0x000fe2000001145d */
[----:B------:R-:W-:Y:S01]  /*6540*/  IMAD R43, R78, R43, RZ ;  /* 0x0000002b4e2b7224 */ /* 0x000fe200078e02ff */
[C---:B------:R-:W-:Y:S01]  /*6550*/  SHF.L.U32 R83, R94.reuse, 0x10, RZ ;  /* 0x000000105e537819 */ /* 0x040fe200000006ff */
[----:B------:R-:W-:Y:S01]  /*6560*/  IMAD R38, R85, R82, R38 ;  /* 0x0000005255267224 */ /* 0x000fe200078e0226 */
[----:B------:R-:W-:Y:S01]  /*6570*/  PRMT R81, R94, 0x8880, RZ ;  /* 0x000088805e517816 */ /* 0x000fe200000000ff */
[----:B------:R-:W-:Y:S01]  /*6580*/  IMAD R40, R78, R44, RZ ;  /* 0x0000002c4e287224 */ /* 0x000fe200078e02ff */
[----:B------:R-:W-:Y:S01]  /*6590*/  SHF.L.U32 R85, R94, 0x8, RZ ;  /* 0x000000085e557819 */ /* 0x000fe200000006ff */
[----:B------:R-:W-:Y:S01]  /*65a0*/  IMAD R41, R78, R45, RZ ;  /* 0x0000002d4e297224 */ /* 0x000fe200078e02ff */
[----:B------:R-:W-:Y:S01]  /*65b0*/  SHF.R.S32.HI R83, RZ, 0x18, R83 ;  /* 0x00000018ff537819 */ /* 0x000fe20000011453 */
[----:B------:R-:W-:Y:S01]  /*65c0*/  IMAD R43, R84, R82, R43 ;  /* 0x00000052542b7224 */ /* 0x000fe200078e022b */
[----:B------:R-:W-:Y:S01]  /*65d0*/  SHF.R.S32.HI R85, RZ, 0x18, R85 ;  /* 0x00000018ff557819 */ /* 0x000fe20000011455 */
[C---:B------:R-:W-:Y:S01]  /*65e0*/  IMAD R42, R78.reuse, R46, RZ ;  /* 0x0000002e4e2a7224 */ /* 0x040fe200078e02ff */
[----:B------:R-:W-:Y:S01]  /*65f0*/  I2IP.S8.S32.SAT R120, R33, R32, R120 ;  /* 0x0000002021787239 */ /* 0x000fe20000001478 */
[----:B------:R-:W-:Y:S01]  /*6600*/  IMAD R40, R81, R82, R40 ;  /* 0x0000005251287224 */ /* 0x000fe200078e0228 */
[----:B------:R-:W-:Y:S01]  /*6610*/  SHF.R.S32.HI R84, RZ, 0x18, R94 ;  /* 0x00000018ff547819 */ /* 0x000fe2000001145e */
[----:B------:R-:W-:Y:S01]  /*6620*/  IMAD R47, R78, R47, RZ ;  /* 0x0000002f4e2f7224 */ /* 0x000fe200078e02ff */
[----:B------:R-:W-:Y:S01]  /*6630*/  I2IP.S8.S32.SAT R121, R43, R38, RZ ;  /* 0x000000262b797239 */ /* 0x000fe200000014ff */
[-C--:B------:R-:W-:Y:S01]  /*6640*/  IMAD R41, R83, R82.reuse, R41 ;  /* 0x0000005253297224 */ /* 0x080fe200078e0229 */
[----:B------:R-:W-:Y:S01]  /*6650*/  PRMT R81, R95, 0x8880, RZ ;  /* 0x000088805f517816 */ /* 0x000fe200000000ff */
[-C--:B------:R-:W-:Y:S01]  /*6660*/  IMAD R42, R85, R82.reuse, R42 ;  /* 0x00000052552a7224 */ /* 0x080fe200078e022a */
[----:B------:R-:W-:Y:S01]  /*6670*/  SHF.L.U32 R83, R95, 0x10, RZ ;  /* 0x000000105f537819 */ /* 0x000fe200000006ff */
[----:B------:R-:W-:Y:S01]  /*6680*/  IMAD R47, R84, R82, R47 ;  /* 0x00000052542f7224 */ /* 0x000fe200078e022f */
[----:B------:R-:W-:Y:S01]  /*6690*/  I2IP.S8.S32.SAT R121, R37, R36, R121 ;  /* 0x0000002425797239 */ /* 0x000fe20000001479 */
[C---:B------:R-:W-:Y:S01]  /*66a0*/  IMAD R44, R78.reuse, R48, RZ ;  /* 0x000000304e2c7224 */ /* 0x040fe200078e02ff */
[----:B------:R-:W-:Y:S01]  /*66b0*/  SHF.R.S32.HI R83, RZ, 0x18, R83 ;  /* 0x00000018ff537819 */ /* 0x000fe20000011453 */
[----:B------:R-:W-:Y:S01]  /*66c0*/  IMAD.SHL.U32 R84, R95, 0x100, RZ ;  /* 0x000001005f547824 */ /* 0x000fe200078e00ff */
[----:B------:R-:W-:Y:S01]  /*66d0*/  I2IP.S8.S32.SAT R122, R47, R42, RZ ;  /* 0x0000002a2f7a7239 */ /* 0x000fe200000014ff */
[----:B------:R-:W-:Y:S01]  /*66e0*/  IMAD R45, R78, R49, RZ ;  /* 0x000000314e2d7224 */ /* 0x000fe200078e02ff */
[----:B------:R-:W-:Y:S01]  /*66f0*/  PRMT R85, R96, 0x8880, RZ ;  /* 0x0000888060557816 */ /* 0x000fe200000000ff */
[----:B------:R-:W-:Y:S01]  /*6700*/  IMAD R44, R81, R82, R44 ;  /* 0x00000052512c7224 */ /* 0x000fe200078e022c */
[----:B------:R-:W-:Y:S01]  /*6710*/  SHF.R.S32.HI R81, RZ, 0x18, R84 ;  /* 0x00000018ff517819 */ /* 0x000fe20000011454 */
[C---:B------:R-:W-:Y:S01]  /*6720*/  IMAD R46, R78.reuse, R50, RZ ;  /* 0x000000324e2e7224 */ /* 0x040fe200078e02ff */
[----:B------:R-:W-:Y:S01]  /*6730*/  I2IP.S8.S32.SAT R122, R41, R40, R122 ;  /* 0x00000028297a7239 */ /* 0x000fe2000000147a */
[----:B------:R-:W-:Y:S01]  /*6740*/  IMAD R45, R83, R82, R45 ;  /* 0x00000052532d7224 */ /* 0x000fe200078e022d */
[----:B------:R-:W-:Y:S01]  /*6750*/  SHF.R.S32.HI R83, RZ, 0x18, R95 ;  /* 0x00000018ff537819 */ /* 0x000fe2000001145f */
[----:B------:R-:W-:Y:S01]  /*6760*/  IMAD R51, R78, R51, RZ ;  /* 0x000000334e337224 */ /* 0x000fe200078e02ff */
[----:B------:R-:W-:Y:S01]  /*6770*/  SHF.L.U32 R84, R96, 0x8, RZ ;  /* 0x0000000860547819 */ /* 0x000fe200000006ff */
[C---:B------:R-:W-:Y:S02]  /*6780*/  IMAD R48, R78.reuse, R52, RZ ;  /* 0x000000344e307224 */ /* 0x040fe400078e02ff */
[-C--:B------:R-:W-:Y:S01]  /*6790*/  IMAD R46, R81, R82.reuse, R46 ;  /* 0x00000052512e7224 */ /* 0x080fe200078e022e */
[----:B------:R-:W-:Y:S01]  /*67a0*/  SHF.R.S32.HI R81, RZ, 0x18, R86 ;  /* 0x00000018ff517819 */ /* 0x000fe20000011456 */
[C---:B------:R-:W-:Y:S01]  /*67b0*/  IMAD R49, R78.reuse, R53, RZ ;  /* 0x000000354e317224 */ /* 0x040fe200078e02ff */
[----:B------:R-:W-:Y:S01]  /*67c0*/  SHF.R.S32.HI R86, RZ, 0x18, R99 ;  /* 0x00000018ff567819 */ /* 0x000fe20000011463 */
[----:B------:R-:W-:Y:S01]  /*67d0*/  IMAD R51, R83, R82, R51 ;  /* 0x0000005253337224 */ /* 0x000fe200078e0233 */
[----:B------:R-:W-:Y:S01]  /*67e0*/  SHF.R.S32.HI R83, RZ, 0x18, R84 ;  /* 0x00000018ff537819 */ /* 0x000fe20000011454 */
[C---:B------:R-:W-:Y:S01]  /*67f0*/  IMAD R50, R78.reuse, R54, RZ ;  /* 0x000000364e327224 */ /* 0x040fe200078e02ff */
[----:B------:R-:W-:Y:S01]  /*6800*/  SHF.R.S32.HI R84, RZ, 0x18, R96 ;  /* 0x00000018ff547819 */ /* 0x000fe20000011460 */
[----:B------:R-:W-:Y:S01]  /*6810*/  IMAD R48, R85, R82, R48 ;  /* 0x0000005255307224 */ /* 0x000fe200078e0230 */
[----:B------:R-:W-:Y:S01]  /*6820*/  I2IP.S8.S32.SAT R123, R51, R46, RZ ;  /* 0x0000002e337b7239 */ /* 0x000fe200000014ff */
[C---:B------:R-:W-:Y:S01]  /*6830*/  IMAD R55, R78.reuse, R55, RZ ;  /* 0x000000374e377224 */ /* 0x040fe200078e02ff */
[----:B------:R-:W-:Y:S01]  /*6840*/  SHF.L.U32 R85, R97, 0x10, RZ ;  /* 0x0000001061557819 */ /* 0x000fe200000006ff */
[----:B------:R-:W-:Y:S01]  /*6850*/  IMAD R49, R81, R82, R49 ;  /* 0x0000005251317224 */ /* 0x000fe200078e0231 */
[----:B------:R-:W-:Y:S01]  /*6860*/  PRMT R81, R97, 0x8880, RZ ;  /* 0x0000888061517816 */ /* 0x000fe200000000ff */
[----:B------:R-:W-:Y:S01]  /*6870*/  IMAD R52, R78, R56, RZ ;  /* 0x000000384e347224 */ /* 0x000fe200078e02ff */
[----:B------:R-:W-:Y:S01]  /*6880*/  I2IP.S8.S32.SAT R123, R45, R44, R123 ;  /* 0x0000002c2d7b7239 */ /* 0x000fe2000000147b */
[-C--:B------:R-:W-:Y:S01]  /*6890*/  IMAD R50, R83, R82.reuse, R50 ;  /* 0x0000005253327224 */ /* 0x080fe200078e0232 */
[----:B------:R-:W-:Y:S01]  /*68a0*/  SHF.R.S32.HI R83, RZ, 0x18, R85 ;  /* 0x00000018ff537819 */ /* 0x000fe20000011455 */
[-C--:B------:R-:W-:Y:S01]  /*68b0*/  IMAD R55, R84, R82.reuse, R55 ;  /* 0x0000005254377224 */ /* 0x080fe200078e0237 */
[----:B------:R-:W-:Y:S01]  /*68c0*/  PRMT R85, R98, 0x8880, RZ ;  /* 0x0000888062557816 */ /* 0x000fe200000000ff */
[----:B------:R-:W-:Y:S01]  /*68d0*/  IMAD R52, R81, R82, R52 ;  /* 0x0000005251347224 */ /* 0x000fe200078e0234 */
[----:B------:R-:W-:Y:S01]  /*68e0*/  SHF.L.U32 R81, R97, 0x8, RZ ;  /* 0x0000000861517819 */ /* 0x000fe200000006ff */
[C---:B------:R-:W-:Y:S01]  /*68f0*/  IMAD R53, R78.reuse, R57, RZ ;  /* 0x000000394e357224 */ /* 0x040fe200078e02ff */
[----:B------:R1:W-:Y:S01]  /*6900*/  STS.128 [R171+0x8200], R120 ;  /* 0x00820078ab007388 */ /* 0x0003e20000000c00 */
[----:B------:R-:W-:Y:S01]  /*6910*/  IMAD R54, R78, R58, RZ ;  /* 0x0000003a4e367224 */ /* 0x000fe200078e02ff */
[----:B------:R-:W-:Y:S01]  /*6920*/  SHF.R.S32.HI R81, RZ, 0x18, R81 ;  /* 0x00000018ff517819 */ /* 0x000fe20000011451 */
[----:B------:R-:W-:Y:S01]  /*6930*/  IMAD R53, R83, R82, R53 ;  /* 0x0000005253357224 */ /* 0x000fe200078e0235 */
[----:B------:R-:W-:Y:S01]  /*6940*/  SHF.L.U32 R84, R98, 0x10, RZ ;  /* 0x0000001062547819 */ /* 0x000fe200000006ff */
[C---:B------:R-:W-:Y:S01]  /*6950*/  IMAD R59, R78.reuse, R59, RZ ;  /* 0x0000003b4e3b7224 */ /* 0x040fe200078e02ff */
[----:B------:R-:W-:Y:S01]  /*6960*/  SHF.R.S32.HI R83, RZ, 0x18, R97 ;  /* 0x00000018ff537819 */ /* 0x000fe20000011461 */
[C---:B------:R-:W-:Y:S01]  /*6970*/  IMAD R56, R78.reuse, R60, RZ ;  /* 0x0000003c4e387224 */ /* 0x040fe200078e02ff */
[----:B------:R-:W-:Y:S01]  /*6980*/  I2IP.S8.S32.SAT R124, R55, R50, RZ ;  /* 0x00000032377c7239 */ /* 0x000fe200000014ff */
[----:B------:R-:W-:Y:S01]  /*6990*/  IMAD R54, R81, R82, R54 ;  /* 0x0000005251367224 */ /* 0x000fe200078e0236 */
[----:B------:R-:W-:Y:S01]  /*69a0*/  SHF.R.S32.HI R84, RZ, 0x18, R84 ;  /* 0x00000018ff547819 */ /* 0x000fe20000011454 */
[----:B------:R-:W-:Y:S01]  /*69b0*/  IMAD R57, R78, R61, RZ ;  /* 0x0000003d4e397224 */ /* 0x000fe200078e02ff */
[----:B------:R-:W-:Y:S01]  /*69c0*/  I2IP.S8.S32.SAT R124, R49, R48, R124 ;  /* 0x00000030317c7239 */ /* 0x000fe2000000147c */
[-C--:B------:R-:W-:Y:S01]  /*69d0*/  IMAD R59, R83, R82.reuse, R59 ;  /* 0x00000052533b7224 */ /* 0x080fe200078e023b */
[----:B------:R-:W-:Y:S01]  /*69e0*/  PRMT R83, R99, 0x8880, RZ ;  /* 0x0000888063537816 */ /* 0x000fe200000000ff */
[-C--:B------:R-:W-:Y:S01]  /*69f0*/  IMAD R56, R85, R82.reuse, R56 ;  /* 0x0000005255387224 */ /* 0x080fe200078e0238 */
[----:B------:R-:W-:Y:S01]  /*6a00*/  SHF.R.S32.HI R81, RZ, 0x18, R98 ;  /* 0x00000018ff517819 */ /* 0x000fe20000011462 */
[----:B------:R-:W-:Y:S01]  /*6a10*/  IMAD R57, R84, R82, R57 ;  /* 0x0000005254397224 */ /* 0x000fe200078e0239 */
[----:B------:R-:W-:Y:S01]  /*6a20*/  I2IP.S8.S32.SAT R125, R59, R54, RZ ;  /* 0x000000363b7d7239 */ /* 0x000fe200000014ff */
[C---:B------:R-:W-:Y:S01]  /*6a30*/  IMAD R58, R78.reuse, R62, RZ ;  /* 0x0000003e4e3a7224 */ /* 0x040fe200078e02ff */
[C---:B------:R-:W-:Y:S01]  /*6a40*/  SHF.L.U32 R85, R99.reuse, 0x8, RZ ;  /* 0x0000000863557819 */ /* 0x040fe200000006ff */
[----:B------:R-:W-:Y:S01]  /*6a50*/  IMAD.U32 R84, R99, 0x10000, RZ ;  /* 0x0001000063547824 */ /* 0x000fe200078e00ff */
[----:B------:R-:W-:Y:S01]  /*6a60*/  I2IP.S8.S32.SAT R125, R53, R52, R125 ;  /* 0x00000034357d7239 */ /* 0x000fe2000000147d */
[C---:B------:R-:W-:Y:S01]  /*6a70*/  IMAD R63, R78.reuse, R63, RZ ;  /* 0x0000003f4e3f7224 */ /* 0x040fe200078e02ff */
[----:B------:R-:W-:Y:S01]  /*6a80*/  SHF.R.S32.HI R85, RZ, 0x18, R85 ;  /* 0x00000018ff557819 */ /* 0x000fe20000011455 */
[C---:B------:R-:W-:Y:S01]  /*6a90*/  IMAD R60, R78.reuse, R64, RZ ;  /* 0x000000404e3c7224 */ /* 0x040fe200078e02ff */
[----:B------:R-:W-:Y:S01]  /*6aa0*/  SHF.R.S32.HI R84, RZ, 0x18, R84 ;  /* 0x00000018ff547819 */ /* 0x000fe20000011454 */
[-C--:B------:R-:W-:Y:S02]  /*6ab0*/  IMAD R58, R87, R82.reuse, R58 ;  /* 0x00000052573a7224 */ /* 0x080fe400078e023a */
[C---:B------:R-:W-:Y:S02]  /*6ac0*/  IMAD R61, R78.reuse, R65, RZ ;  /* 0x000000414e3d7224 */ /* 0x040fe400078e02ff */
[-C--:B------:R-:W-:Y:S02]  /*6ad0*/  IMAD R63, R81, R82.reuse, R63 ;  /* 0x00000052513f7224 */ /* 0x080fe400078e023f */
[----:B------:R-:W-:Y:S02]  /*6ae0*/  IMAD R60, R83, R82, R60 ;  /* 0x00000052533c7224 */ /* 0x000fe400078e023c */
[----:B------:R-:W-:Y:S01]  /*6af0*/  IMAD R62, R78, R66, RZ ;  /* 0x000000424e3e7224 */ /* 0x000fe200078e02ff */
[----:B------:R-:W-:Y:S01]  /*6b00*/  I2IP.S8.S32.SAT R126, R63, R58, RZ ;  /* 0x0000003a3f7e7239 */ /* 0x000fe200000014ff */
[----:B------:R-:W-:Y:S02]  /*6b10*/  IMAD R61, R84, R82, R61 ;  /* 0x00000052543d7224 */ /* 0x000fe400078e023d */
[----:B------:R-:W-:Y:S01]  /*6b20*/  IMAD R67, R78, R67, RZ ;  /* 0x000000434e437224 */ /* 0x000fe200078e02ff */
[----:B------:R-:W-:Y:S01]  /*6b30*/  I2IP.S8.S32.SAT R126, R57, R56, R126 ;  /* 0x00000038397e7239 */ /* 0x000fe2000000147e */
[-C--:B------:R-:W-:Y:S02]  /*6b40*/  IMAD R62, R85, R82.reuse, R62 ;  /* 0x00000052553e7224 */ /* 0x080fe400078e023e */
[----:B------:R-:W-:Y:S05]  /*6b50*/  IMAD R67, R86, R82, R67 ;  /* 0x0000005256437224 */ /* 0x000fea00078e0243 */
[----:B------:R-:W-:Y:S04]  /*6b60*/  I2IP.S8.S32.SAT R127, R67, R62, RZ ;  /* 0x0000003e437f7239 */ /* 0x000fe800000014ff */
[----:B------:R-:W-:Y:S05]  /*6b70*/  I2IP.S8.S32.SAT R127, R61, R60, R127 ;  /* 0x0000003c3d7f7239 */ /* 0x000fea000000147f */
[----:B------:R1:W-:Y:S01]  /*6b80*/  STS.128 [R170+0x8200], R124 ;  /* 0x0082007caa007388 */ /* 0x0003e20000000c00 */
[----:B------:R-:W-:Y:S01]  /*6b90*/  @!PT LDS RZ, [RZ] ;  /* 0x00000000fffff984 */ /* 0x000fe20000000800 */
[----:B------:R-:W-:Y:S01]  /*6ba0*/  @!PT LDS RZ, [RZ] ;  /* 0x00000000fffff984 */ /* 0x000fe20000000800 */
[----:B------:R-:W-:Y:S01]  /*6bb0*/  @!PT LDS RZ, [RZ] ;  /* 0x00000000fffff984 */ /* 0x000fe20000000800 */
[----:B------:R-:W-:Y:S01]  /*6bc0*/  @!PT LDS RZ, [RZ] ;  /* 0x00000000fffff984 */ /* 0x000fe20000000800 */
[----:B------:R2:W-:Y:S07]  /*6bd0*/  MEMBAR.ALL.CTA ;  /* 0x0000000000007992 */ /* 0x0005ee0000008000 */
[----:B--2---:R-:W2:Y:S02]  /*6be0*/  FENCE.VIEW.ASYNC.S ;  /* 0x00000000000073c6 */ /* 0x004ea40000000000 */
[----:B--2---:R-:W-:Y:S06]  /*6bf0*/  BAR.SYNC.DEFER_BLOCKING 0x1, 0x80 ;  /* 0x0042000000007b1d */ /* 0x004fec0000010000 */
[----:B------:R-:W-:Y:S05]  /*6c00*/  @P0 BRA `(.L_x_97) ;  /* 0x0000000000280947 */ /* 0x000fea0003800000 */
[----:B------:R-:W-:Y:S02]  /*6c10*/  UIADD3 UR4, UPT, UPT, UR49, 0x8200, URZ ;  /* 0x0000820031047890 */ /* 0x000fe4000fffe0ff */
[----:B------:R-:W-:Y:S01]  /*6c20*/  UIADD3 UR6, UP0, UPT, UR52, 0x680, URZ ;  /* 0x0000068034067890 */ /* 0x000fe2000ff1e0ff */
[----:B------:R-:W-:Y:S03]  /*6c30*/  UMOV UR43, UR36 ;  /* 0x00000024002b7c82 */ /* 0x000fe60008000000 */
[----:B------:R-:W-:Y:S01]  /*6c40*/  MOV R166, UR4 ;  /* 0x0000000400a67c02 */ /* 0x000fe20008000f00 */
[----:B------:R-:W-:Y:S03]  /*6c50*/  UIADD3.X UR7, UPT, UPT, URZ, UR53, URZ, UP0, !UPT ;  /* 0x00000035ff077290 */ /* 0x000fe600087fe4ff */
[----:B------:R-:W-:Y:S11]  /*6c60*/  R2UR UR40, R166 ;  /* 0x00000000a62872ca */ /* 0x000ff600000e0000 */
[----:B------:R-:W-:Y:S02]  /*6c70*/  @!UPT UIADD3 URZ, UPT, UPT, URZ, URZ, URZ ;  /* 0x000000fffffff290 */ /* 0x000fe4000fffe0ff */
[----:B------:R2:W-:Y:S01]  /*6c80*/  UTMASTG.3D [UR40], [UR6] ;  /* 0x00000028060073b5 */ /* 0x0005e20008010000 */
[----:B------:R0:W-:Y:S01]  /*6c90*/  UTMACMDFLUSH ;  /* 0x00000000000079b7 */ /* 0x0001e20000000000 */
[----:B--2---:R-:W-:Y:S04]  /*6ca0*/  DEPBAR.LE SB0, 0x1 ;  /* 0x000080400000791a */ /* 0x004fe80000000000 */
.L_x_97:
[----:B------:R-:W-:Y:S05]  /*6cb0*/  BSYNC.RECONVERGENT B0 ;  /* 0x0000000000007941 */ /* 0x000fea0003800200 */
.L_x_96:
[----:B------:R-:W-:Y:S06]  /*6cc0*/  BAR.SYNC.DEFER_BLOCKING 0x1, 0x80 ;  /* 0x0042000000007b1d */ /* 0x000fec0000010000 */
[----:B------:R-:W2:Y:S01]  /*6cd0*/  @P6 SYNCS.PHASECHK.TRANS64.TRYWAIT P0, [R118+URZ+0x40], R119 ;  /* 0x00004077760065a7 */ /* 0x000ea200080011ff */
[----:B------:R-:W-:Y:S01]  /*6ce0*/  BSSY B1, `(.L_x_98) ;  /* 0x0000023000017945 */ /* 0x000fe20003800000 */
[----:B--2---:R-:W-:Y:S03]  /*6cf0*/  @P6 SEL R109, RZ, 0x1, !P0 ;  /* 0x00000001ff6d6807 */ /* 0x004fe60004000000 */
[----:B------:R-:W-:Y:S05]  /*6d00*/  @!P6 BRA `(.L_x_99) ;  /* 0x000000000080e947 */ /* 0x000fea0003800000 */
[----:B------:R-:W-:Y:S01]  /*6d10*/  ISETP.NE.AND P1, PT, R110, RZ, PT ;  /* 0x000000ff6e00720c */ /* 0x000fe20003f25270 */
[----:B------:R-:W-:Y:S01]  /*6d20*/  BSSY B0, `(.L_x_100) ;  /* 0x000000a000007945 */ /* 0x000fe20003800000 */
[----:B------:R-:W-:Y:S11]  /*6d30*/  ISETP.NE.AND P0, PT, R109, RZ, PT ;  /* 0x000000ff6d00720c */ /* 0x000ff60003f05270 */
[----:B------:R-:W-:Y:S04]  /*6d40*/  @P1 IMAD R5, R160, 0x2000, R111 ;  /* 0x00002000a0051824 */ /* 0x000fe800078e026f */
[--C-:B------:R-:W-:Y:S01]  /*6d50*/  @P1 IMAD.IADD R4, R165, 0x1, R5.reuse ;  /* 0x00000001a5041824 */ /* 0x100fe200078e0205 */
[----:B------:R-:W-:Y:S01]  /*6d60*/  @P1 IADD3 R2, PT, PT, R164, R5, RZ ;  /* 0x00000005a4021210 */ /* 0x000fe20007ffe0ff */
[----:B------:R-:W-:Y:S01]  /*6d70*/  @P1 IMAD.IADD R0, R116, 0x1, R5 ;  /* 0x0000000174001824 */ /* 0x000fe200078e0205 */
[----:B------:R-:W-:Y:S06]  /*6d80*/  @P0 BRA `(.L_x_101) ;  /* 0x00000000000c0947 */ /* 0x000fec0003800000 */
[----:B------:R-:W-:Y:S04]  /*6d90*/  SHF.L.U32 R3, R159, 0x1f, RZ ;  /* 0x0000001f9f037819 */ /* 0x000fe800000006ff */
[----:B------:R-:W2:Y:S02]  /*6da0*/  SYNCS.PHASECHK.TRANS64.TRYWAIT P0, [R118+URZ+0x40], R3 ;  /* 0x00004003760075a7 */ /* 0x000ea400080011ff */
[----:B--2---:R-:W-:Y:S05]  /*6db0*/  @!P0 BRA `(.L_x_102) ;  /* 0x0000004c00008947 */ /* 0x004fea0003800000 */
.L_x_101:
[----:B------:R-:W-:Y:S05]  /*6dc0*/  BSYNC B0 ;  /* 0x0000000000007941 */ /* 0x000fea0003800000 */
.L_x_100:
[----:B------:R-:W-:Y:S01]  /*6dd0*/  ISETP.NE.AND P0, PT, R110, RZ, PT ;  /* 0x000000ff6e00720c */ /* 0x000fe20003f05270 */
[----:B--2---:R-:W-:Y:S02]  /*6de0*/  VIADD R118, R118, 0x60 ;  /* 0x0000006076767836 */ /* 0x004fe40000000000 */
[----:B------:R-:W-:Y:S02]  /*6df0*/  IMAD.U32 R3, RZ, RZ, UR37 ;  /* 0x00000025ff037e24 */ /* 0x000fe4000f8e00ff */
[----:B------:R-:W-:Y:S03]  /*6e00*/  VIADD R160, R160, 0x1 ;  /* 0x00000001a0a07836 */ /* 0x000fe60000000000 */
[----:B------:R-:W-:Y:S05]  /*6e10*/  PRMT R3, R3, 0x654, R118 ;  /* 0x0000065403037816 */ /* 0x000fea0000000076 */
[----:B------:R2:W3:Y:S04]  /*6e20*/  @P0 LDS.128 R100, [R5+0x200] ;  /* 0x0002000005640984 */ /* 0x0004e80000000c00 */
[----:B------:R2:W4:Y:S04]  /*6e30*/  @P0 LDS.128 R88, [R4+0x200] ;  /* 0x0002000004580984 */ /* 0x0005280000000c00 */
        /* <DEDUP_REMOVED lines=9> */
[----:B------:R-:W-:Y:S02]  /*6ed0*/  SEL R6, RZ, 0x1, P0 ;  /* 0x00000001ff067807 */ /* 0x000fe40000000000 */
[----:B------:R-:W-:Y:S02]  /*6ee0*/  SEL R160, R160, RZ, P0 ;  /* 0x000000ffa0a07207 */ /* 0x000fe40000000000 */
[----:B------:R-:W-:Y:S01]  /*6ef0*/  LOP3.LUT R159, R159, R6, RZ, 0x3c, !PT ;  /* 0x000000069f9f7212 */ /* 0x000fe200078e3cff */
[----:B-----5:R2:W-:Y:S06]  /*6f00*/  SYNCS.ARRIVE.TRANS64.RED.A1T0 RZ, [R3+URZ], RZ ;  /* 0x000000ff03ff79a7 */ /* 0x0205ec00081004ff */
.L_x_99:
[----:B------:R-:W-:Y:S05]  /*6f10*/  BSYNC B1 ;  /* 0x0000000000017941 */ /* 0x000fea0003800000 */
.L_x_98:
[----:B--2---:R-:W-:Y:S05]  /*6f20*/  VIADD R3, R80, 0x40 ;  /* 0x0000004050037836 */ /* 0x004fea0000000000 */
[----:B------:R-:W-:Y:S04]  /*6f30*/  SHF.R.U32.HI R3, RZ, 0x15, R3 ;  /* 0x00000015ff037819 */ /* 0x000fe80000011603 */
[----:B------:R-:W-:Y:S11]  /*6f40*/  LOP3.LUT P0, RZ, R3, 0x3, R154, 0x48, !PT ;  /* 0x0000000303ff7812 */ /* 0x000ff6000780489a */
[----:B------:R-:W-:Y:S02]  /*6f50*/  @!UPT UIADD3 URZ, UPT, UPT, URZ, URZ, URZ ;  /* 0x000000fffffff290 */ /* 0x000fe4000fffe0ff */
[----:B------:R-:W-:Y:S05]  /*6f60*/  @!P0 BRA `(.L_x_103) ;  /* 0x0000000000408947 */ /* 0x000fea0003800000 */
[----:B------:R-:W2:Y:S01]  /*6f70*/  LDCU.64 UR8, c[0x4][0x78] ;  /* 0x01000f00ff0877ac */ /* 0x000ea20008000a00 */
[----:B------:R-:W-:Y:S01]  /*6f80*/  MOV R3, 0x0 ;  /* 0x0000000000037802 */ /* 0x000fe20000000f00 */
[----:B------:R-:W-:Y:S02]  /*6f90*/  HFMA2 R12, -RZ, RZ, 0, 5.9604644775390625e-08 ;  /* 0x00000001ff0c7431 */ /* 0x000fe400000001ff */
[----:B------:R-:W-:Y:S02]  /*6fa0*/  IMAD.MOV.U32 R8, RZ, RZ, 0x192 ;  /* 0x00000192ff087424 */ /* 0x000fe400078e00ff */
[----:B------:R-:W-:Y:S01]  /*6fb0*/  IMAD.MOV.U32 R13, RZ, RZ, RZ ;  /* 0x000000ffff0d7224 */ /* 0x000fe200078e00ff */
[----:B------:R-:W5:Y:S01]  /*6fc0*/  LDCU.64 UR6, c[0x4][0x80] ;  /* 0x01001000ff0677ac */ /* 0x000f620008000a00 */
[----:B------:R-:W1:Y:S01]  /*6fd0*/  LDC.64 R2, c[0x4][R3] ;  /* 0x0100000003027b82 */ /* 0x000e620000000a00 */
[----:B------:R-:W3:Y:S01]  /*6fe0*/  LDCU.64 UR4, c[0x4][0x18] ;  /* 0x01000300ff0477ac */ /* 0x000ee20008000a00 */
[----:B--2---:R-:W-:Y:S01]  /*6ff0*/  MOV R5, UR9 ;  /* 0x0000000900057c02 */ /* 0x004fe20008000f00 */
[----:B------:R-:W-:Y:S01]  /*7000*/  IMAD.U32 R4, RZ, RZ, UR8 ;  /* 0x00000008ff047e24 */ /* 0x000fe2000f8e00ff */
[----:B-----5:R-:W-:Y:S01]  /*7010*/  MOV R7, UR7 ;  /* 0x0000000700077c02 */ /* 0x020fe20008000f00 */
[----:B------:R-:W-:Y:S01]  /*7020*/  IMAD.U32 R6, RZ, RZ, UR6 ;  /* 0x00000006ff067e24 */ /* 0x000fe2000f8e00ff */
[----:B---3--:R-:W-:Y:S01]  /*7030*/  MOV R11, UR5 ;  /* 0x00000005000b7c02 */ /* 0x008fe20008000f00 */
[----:B------:R-:W-:Y:S02]  /*7040*/  IMAD.U32 R10, RZ, RZ, UR4 ;  /* 0x00000004ff0a7e24 */ /* 0x000fe4000f8e00ff */
[----:B------:R-:W-:Y:S07]  /*7050*/  LEPC R20, `(.L_x_103) ;  /* 0x000000001014794e */ /* 0x000fee0000000000 */
[----:B-1--4-:R-:W-:Y:S05]  /*7060*/  CALL.ABS.NOINC R2 ;  /* 0x0000000002007343 */ /* 0x012fea0003c00000 */
.L_x_103:
[----:B------:R-:W-:Y:S05]  /*7070*/  WARPSYNC.ALL ;  /* 0x0000000000007948 */ /* 0x000fea0003800000 */
[----:B------:R-:W-:Y:S01]  /*7080*/  R2UR UR4, R80 ;  /* 0x00000000500472ca */ /* 0x000fe200000e0000 */
[----:B------:R-:W-:Y:S01]  /*7090*/  BSSY.RECONVERGENT B0, `(.L_x_104) ;  /* 0x000011c000007945 */ /* 0x000fe20003800200 */
[C---:B---3--:R-:W-:Y:S02]  /*70a0*/  PRMT R81, R100.reuse, 0x8880, RZ ;  /* 0x0000888064517816 */ /* 0x048fe400000000ff */
[C---:B------:R-:W-:Y:S02]  /*70b0*/  SHF.L.U32 R84, R100.reuse, 0x8, RZ ;  /* 0x0000000864547819 */ /* 0x040fe400000006ff */
[----:B------:R-:W-:Y:S02]  /*70c0*/  SHF.L.U32 R83, R100, 0x10, RZ ;  /* 0x0000001064537819 */ /* 0x000fe400000006ff */
[----:B------:R-:W-:Y:S02]  /*70d0*/  SHF.R.S32.HI R84, RZ, 0x18, R84 ;  /* 0x00000018ff547819 */ /* 0x000fe40000011454 */
[----:B------:R-:W-:Y:S02]  /*70e0*/  SHF.R.S32.HI R83, RZ, 0x18, R83 ;  /* 0x00000018ff537819 */ /* 0x000fe40000011453 */
[----:B------:R-:W-:Y:S01]  /*70f0*/  ISETP.NE.AND P0, PT, R167, RZ, PT ;  /* 0x000000ffa700720c */ /* 0x000fe20003f05270 */
[----:B------:R-:W2:Y:S01]  /*7100*/  LDTM.x64 R4, tmem[UR4+0x40] ;  /* 0x00004004000479ee */ /* 0x000ea20008340000 */
[----:B------:R-:W-:Y:S01]  /*7110*/  ISETP.NE.AND P6, PT, R117, RZ, PT ;  /* 0x000000ff7500720c */ /* 0x000fe20003fc5270 */
[C---:B--2---:R-:W-:Y:S02]  /*7120*/  IMAD R0, R78.reuse, R4, RZ ;  /* 0x000000044e007224 */ /* 0x044fe400078e02ff */
[C---:B------:R-:W-:Y:S02]  /*7130*/  IMAD R3, R78.reuse, R6, RZ ;  /* 0x000000064e037224 */ /* 0x040fe400078e02ff */
[C---:B------:R-:W-:Y:S02]  /*7140*/  IMAD R4, R78.reuse, R8, RZ ;  /* 0x000000084e047224 */ /* 0x040fe400078e02ff */
[C---:B------:R-:W-:Y:S02]  /*7150*/  IMAD R6, R78.reuse, R10, RZ ;  /* 0x0000000a4e067224 */ /* 0x040fe400078e02ff */
[C---:B------:R-:W-:Y:S02]  /*7160*/  IMAD R2, R78.reuse, R5, RZ ;  /* 0x000000054e027224 */ /* 0x040fe400078e02ff */
[C---:B------:R-:W-:Y:S02]  /*7170*/  IMAD R8, R78.reuse, R12, RZ ;  /* 0x0000000c4e087224 */ /* 0x040fe400078e02ff */
[C---:B------:R-:W-:Y:S02]  /*7180*/  IMAD R10, R78.reuse, R14, RZ ;  /* 0x0000000e4e0a7224 */ /* 0x040fe400078e02ff */
[C---:B------:R-:W-:Y:S02]  /*7190*/  IMAD R5, R78.reuse, R9, RZ ;  /* 0x000000094e057224 */ /* 0x040fe400078e02ff */
[----:B------:R-:W-:Y:S01]  /*71a0*/  IMAD R0, R81, R82, R0 ;  /* 0x0000005251007224 */ /* 0x000fe200078e0200 */
[----:B------:R-:W-:Y:S01]  /*71b0*/  SHF.L.U32 R81, R101, 0x8, RZ ;  /* 0x0000000865517819 */ /* 0x000fe200000006ff */
[C---:B------:R-:W-:Y:S02]  /*71c0*/  IMAD R12, R78.reuse, R16, RZ ;  /* 0x000000104e0c7224 */ /* 0x040fe400078e02ff */
[C---:B------:R-:W-:Y:S01]  /*71d0*/  IMAD R14, R78.reuse, R18, RZ ;  /* 0x000000124e0e7224 */ /* 0x040fe200078e02ff */
[----:B------:R-:W-:Y:S01]  /*71e0*/  SHF.R.S32.HI R81, RZ, 0x18, R81 ;  /* 0x00000018ff517819 */ /* 0x000fe20000011451 */
[C---:B------:R-:W-:Y:S02]  /*71f0*/  IMAD R9, R78.reuse, R13, RZ ;  /* 0x0000000d4e097224 */ /* 0x040fe400078e02ff */
[C---:B------:R-:W-:Y:S02]  /*7200*/  IMAD R16, R78.reuse, R20, RZ ;  /* 0x000000144e107224 */ /* 0x040fe400078e02ff */
[C---:B------:R-:W-:Y:S02]  /*7210*/  IMAD R18, R78.reuse, R22, RZ ;  /* 0x000000164e127224 */ /* 0x040fe400078e02ff */
[C---:B------:R-:W-:Y:S02]  /*7220*/  IMAD R13, R78.reuse, R17, RZ ;  /* 0x000000114e0d7224 */ /* 0x040fe400078e02ff */
[C---:B------:R-:W-:Y:S02]  /*7230*/  IMAD R20, R78.reuse, R24, RZ ;  /* 0x000000184e147224 */ /* 0x040fe400078e02ff */
[C---:B------:R-:W-:Y:S02]  /*7240*/  IMAD R22, R78.reuse, R26, RZ ;  /* 0x0000001a4e167224 */ /* 0x040fe400078e02ff */
[----:B------:R-:W-:Y:S01]  /*7250*/  IMAD R2, R83, R82, R2 ;  /* 0x0000005253027224 */ /* 0x000fe200078e0202 */
[----:B------:R-:W-:Y:S01]  /*7260*/  SHF.R.S32.HI R83, RZ, 0x18, R101 ;  /* 0x00000018ff537819 */ /* 0x000fe20000011465 */
[C---:B------:R-:W-:Y:S02]  /*7270*/  IMAD R17, R78.reuse, R21, RZ ;  /* 0x000000154e117224 */ /* 0x040fe400078e02ff */
[C---:B------:R-:W-:Y:S02]  /*7280*/  IMAD R24, R78.reuse, R28, RZ ;  /* 0x0000001c4e187224 */ /* 0x040fe400078e02ff */
[C---:B------:R-:W-:Y:S02]  /*7290*/  IMAD R26, R78.reuse, R30, RZ ;  /* 0x0000001e4e1a7224 */ /* 0x040fe400078e02ff */
[C---:B------:R-:W-:Y:S02]  /*72a0*/  IMAD R21, R78.reuse, R25, RZ ;  /* 0x000000194e157224 */ /* 0x040fe400078e02ff */
[C---:B------:R-:W-:Y:S02]  /*72b0*/  IMAD R28, R78.reuse, R32, RZ ;  /* 0x000000204e1c7224 */ /* 0x040fe400078e02ff */
[----:B------:R-:W-:Y:S02]  /*72c0*/  IMAD R30, R78, R34, RZ ;  /* 0x000000224e1e7224 */ /* 0x000fe400078e02ff */
[----:B------:R-:W-:Y:S02]  /*72d0*/  IMAD R3, R84, R82, R3 ;  /* 0x0000005254037224 */ /* 0x000fe400078e0203 */
[C---:B------:R-:W-:Y:S02]  /*72e0*/  IMAD R25, R78.reuse, R29, RZ ;  /* 0x0000001d4e197224 */ /* 0x040fe400078e02ff */
        /* <DEDUP_REMOVED lines=14> */
[C---:B------:R-:W-:Y:S01]  /*73d0*/  IMAD R60, R78.reuse, R64, RZ ;  /* 0x000000404e3c7224 */ /* 0x040fe200078e02ff */
[----:B------:R-:W-:Y:S01]  /*73e0*/  SHF.R.S32.HI R64, RZ, 0x18, R100 ;  /* 0x00000018ff407819 */ /* 0x000fe20000011464 */
[C---:B------:R-:W-:Y:S02]  /*73f0*/  IMAD R34, R78.reuse, R38, RZ ;  /* 0x000000264e227224 */ /* 0x040fe400078e02ff */
[C---:B------:R-:W-:Y:S02]  /*7400*/  IMAD R38, R78.reuse, R42, RZ ;  /* 0x0000002a4e267224 */ /* 0x040fe400078e02ff */
[C---:B------:R-:W-:Y:S02]  /*7410*/  IMAD R57, R78.reuse, R61, RZ ;  /* 0x0000003d4e397224 */ /* 0x040fe400078e02ff */
[C---:B------:R-:W-:Y:S01]  /*7420*/  IMAD R61, R78.reuse, R65, RZ ;  /* 0x000000414e3d7224 */ /* 0x040fe200078e02ff */
[C---:B------:R-:W-:Y:S01]  /*7430*/  PRMT R65, R101.reuse, 0x8880, RZ ;  /* 0x0000888065417816 */ /* 0x040fe200000000ff */
[C---:B------:R-:W-:Y:S02]  /*7440*/  IMAD R42, R78.reuse, R46, RZ ;  /* 0x0000002e4e2a7224 */ /* 0x040fe400078e02ff */
[C---:B------:R-:W-:Y:S02]  /*7450*/  IMAD R46, R78.reuse, R50, RZ ;  /* 0x000000324e2e7224 */ /* 0x040fe400078e02ff */
[C---:B------:R-:W-:Y:S02]  /*7460*/  IMAD R51, R78.reuse, R51, RZ ;  /* 0x000000334e337224 */ /* 0x040fe400078e02ff */
[C---:B------:R-:W-:Y:S02]  /*7470*/  IMAD R50, R78.reuse, R54, RZ ;  /* 0x000000364e327224 */ /* 0x040fe400078e02ff */
[C---:B------:R-:W-:Y:S02]  /*7480*/  IMAD R54, R78.reuse, R58, RZ ;  /* 0x0000003a4e367224 */ /* 0x040fe400078e02ff */
[C---:B------:R-:W-:Y:S02]  /*7490*/  IMAD R58, R78.reuse, R62, RZ ;  /* 0x0000003e4e3a7224 */ /* 0x040fe400078e02ff */
[C---:B------:R-:W-:Y:S01]  /*74a0*/  IMAD R62, R78.reuse, R66, RZ ;  /* 0x000000424e3e7224 */ /* 0x040fe200078e02ff */
[----:B------:R-:W-:Y:S01]  /*74b0*/  SHF.L.U32 R66, R101, 0x10, RZ ;  /* 0x0000001065427819 */ /* 0x000fe200000006ff */
[C---:B------:R-:W-:Y:S02]  /*74c0*/  IMAD R7, R78.reuse, R7, RZ ;  /* 0x000000074e077224 */ /* 0x040fe400078e02ff */
[----:B------:R-:W-:Y:S01]  /*74d0*/  IMAD R11, R78, R11, RZ ;  /* 0x0000000b4e0b7224 */ /* 0x000fe200078e02ff */
[----:B------:R-:W-:Y:S01]  /*74e0*/  SHF.R.S32.HI R66, RZ, 0x18, R66 ;  /* 0x00000018ff427819 */ /* 0x000fe20000011442 */
[-C--:B------:R-:W-:Y:S01]  /*74f0*/  IMAD R7, R64, R82.reuse, R7 ;  /* 0x0000005240077224 */ /* 0x080fe200078e0207 */
[C---:B------:R-:W-:Y:S01]  /*7500*/  PRMT R64, R102.reuse, 0x8880, RZ ;  /* 0x0000888066407816 */ /* 0x040fe200000000ff */
[-C--:B------:R-:W-:Y:S01]  /*7510*/  IMAD R4, R65, R82.reuse, R4 ;  /* 0x0000005241047224 */ /* 0x080fe200078e0204 */
[----:B------:R-:W-:Y:S01]  /*7520*/  SHF.L.U32 R65, R102, 0x10, RZ ;  /* 0x0000001066417819 */ /* 0x000fe200000006ff */
[-C--:B------:R-:W-:Y:S02]  /*7530*/  IMAD R5, R66, R82.reuse, R5 ;  /* 0x0000005242057224 */ /* 0x080fe400078e0205 */
[-C--:B------:R-:W-:Y:S01]  /*7540*/  IMAD R6, R81, R82.reuse, R6 ;  /* 0x0000005251067224 */ /* 0x080fe200078e0206 */
[----:B------:R-:W-:Y:S01]  /*7550*/  I2IP.S8.S32.SAT R81, R7, R3, RZ ;  /* 0x0000000307517239 */ /* 0x000fe200000014ff */
[----:B------:R-:W-:Y:S01]  /*7560*/  IMAD R11, R83, R82, R11 ;  /* 0x00000052530b7224 */ /* 0x000fe200078e020b */
[----:B------:R-:W-:Y:S01]  /*7570*/  SHF.L.U32 R7, R102, 0x8, RZ ;  /* 0x0000000866077819 */ /* 0x000fe200000006ff */
[C---:B------:R-:W-:Y:S01]  /*7580*/  IMAD R15, R78.reuse, R15, RZ ;  /* 0x0000000f4e0f7224 */ /* 0x040fe200078e02ff */
[----:B------:R-:W-:Y:S01]  /*7590*/  MOV R3, R64 ;  /* 0x0000004000037202 */ /* 0x000fe20000000f00 */
[C---:B------:R-:W-:Y:S01]  /*75a0*/  IMAD R19, R78.reuse, R19, RZ ;  /* 0x000000134e137224 */ /* 0x040fe200078e02ff */
[----:B------:R-:W-:Y:S01]  /*75b0*/  I2IP.S8.S32.SAT R11, R11, R6, RZ ;  /* 0x000000060b0b7239 */ /* 0x000fe200000014ff */
[C---:B------:R-:W-:Y:S01]  /*75c0*/  IMAD R23, R78.reuse, R23, RZ ;  /* 0x000000174e177224 */ /* 0x040fe200078e02ff */
[----:B------:R-:W-:Y:S01]  /*75d0*/  SHF.R.S32.HI R6, RZ, 0x18, R65 ;  /* 0x00000018ff067819 */ /* 0x000fe20000011441 */
[----:B------:R-:W-:Y:S01]  /*75e0*/  IMAD R8, R3, R82, R8 ;  /* 0x0000005203087224 */ /* 0x000fe200078e0208 */
[----:B------:R-:W-:Y:S01]  /*75f0*/  SHF.R.S32.HI R7, RZ, 0x18, R7 ;  /* 0x00000018ff077819 */ /* 0x000fe20000011407 */
[----:B------:R-:W-:Y:S01]  /*7600*/  IMAD R27, R78, R27, RZ ;  /* 0x0000001b4e1b7224 */ /* 0x000fe200078e02ff */
[----:B------:R-:W-:Y:S01]  /*7610*/  I2IP.S8.S32.SAT R84, R2, R0, R81 ;  /* 0x0000000002547239 */ /* 0x000fe20000001451 */
[-C--:B------:R-:W-:Y:S01]  /*7620*/  IMAD R9, R6, R82.reuse, R9 ;  /* 0x0000005206097224 */ /* 0x080fe200078e0209 */
[----:B------:R-:W-:Y:S01]  /*7630*/  SHF.L.U32 R2, R103, 0x10, RZ ;  /* 0x0000001067027819 */ /* 0x000fe200000006ff */
[----:B------:R-:W-:Y:S01]  /*7640*/  IMAD R10, R7, R82, R10 ;  /* 0x00000052070a7224 */ /* 0x000fe200078e020a */
[----:B------:R-:W-:Y:S01]  /*7650*/  SHF.R.S32.HI R0, RZ, 0x18, R102 ;  /* 0x00000018ff007819 */ /* 0x000fe20000011466 */
[C---:B------:R-:W-:Y:S01]  /*7660*/  IMAD R31, R78.reuse, R31, RZ ;  /* 0x0000001f4e1f7224 */ /* 0x040fe200078e02ff */
[----:B------:R-:W-:Y:S01]  /*7670*/  I2IP.S8.S32.SAT R85, R5, R4, R11 ;  /* 0x0000000405557239 */ /* 0x000fe2000000140b */
[----:B------:R-:W-:Y:S01]  /*7680*/  IMAD R35, R78, R35, RZ ;  /* 0x000000234e237224 */ /* 0x000fe200078e02ff */
[C---:B------:R-:W-:Y:S01]  /*7690*/  PRMT R3, R103.reuse, 0x8880, RZ ;  /* 0x0000888067037816 */ /* 0x040fe200000000ff */
[-C--:B------:R-:W-:Y:S01]  /*76a0*/  IMAD R15, R0, R82.reuse, R15 ;  /* 0x00000052000f7224 */ /* 0x080fe200078e020f */
[----:B------:R-:W-:Y:S01]  /*76b0*/  SHF.L.U32 R5, R103, 0x8, RZ ;  /* 0x0000000867057819 */ /* 0x000fe200000006ff */
[C---:B------:R-:W-:Y:S01]  /*76c0*/  IMAD R39, R78.reuse, R39, RZ ;  /* 0x000000274e277224 */ /* 0x040fe200078e02ff */
[----:B------:R-:W-:Y:S01]  /*76d0*/  SHF.R.S32.HI R2, RZ, 0x18, R2 ;  /* 0x00000018ff027819 */ /* 0x000fe20000011402 */
[-C--:B------:R-:W-:Y:S01]  /*76e0*/  IMAD R12, R3, R82.reuse, R12 ;  /* 0x00000052030c7224 */ /* 0x080fe200078e020c */
[----:B------:R-:W-:Y:S01]  /*76f0*/  SHF.R.S32.HI R5, RZ, 0x18, R5 ;  /* 0x00000018ff057819 */ /* 0x000fe20000011405 */
[----:B------:R-:W-:Y:S01]  /*7700*/  IMAD R43, R78, R43, RZ ;  /* 0x0000002b4e2b7224 */ /* 0x000fe200078e02ff */
[----:B------:R-:W-:Y:S01]  /*7710*/  SHF.R.S32.HI R4, RZ, 0x18, R103 ;  /* 0x00000018ff047819 */ /* 0x000fe20000011467 */
[-C--:B------:R-:W-:Y:S01]  /*7720*/  IMAD R13, R2, R82.reuse, R13 ;  /* 0x00000052020d7224 */ /* 0x080fe200078e020d */
[C---:B----4-:R-:W-:Y:S01]  /*7730*/  SHF.L.U32 R0, R88.reuse, 0x10, RZ ;  /* 0x0000001058007819 */ /* 0x050fe200000006ff */
[-C--:B------:R-:W-:Y:S01]  /*7740*/  IMAD R14, R5, R82.reuse, R14 ;  /* 0x00000052050e7224 */ /* 0x080fe200078e020e */
[C---:B------:R-:W-:Y:S01]  /*7750*/  PRMT R3, R88.reuse, 0x8880, RZ ;  /* 0x0000888058037816 */ /* 0x040fe200000000ff */
[----:B------:R-:W-:Y:S01]  /*7760*/  IMAD.SHL.U32 R2, R88, 0x100, RZ ;  /* 0x0000010058027824 */ /* 0x000fe200078e00ff */
[----:B------:R-:W-:Y:S01]  /*7770*/  SHF.R.S32.HI R0, RZ, 0x18, R0 ;  /* 0x00000018ff007819 */ /* 0x000fe20000011400 */
[-C--:B------:R-:W-:Y:S01]  /*7780*/  IMAD R19, R4, R82.reuse, R19 ;  /* 0x0000005204137224 */ /* 0x080fe200078e0213 */
[----:B------:R-:W-:Y:S01]  /*7790*/  SHF.L.U32 R4, R89, 0x10, RZ ;  /* 0x0000001059047819 */ /* 0x000fe200000006ff */
[-C--:B------:R-:W-:Y:S01]  /*77a0*/  IMAD R16, R3, R82.reuse, R16 ;  /* 0x0000005203107224 */ /* 0x080fe200078e0210 */
[----:B------:R-:W-:Y:S01]  /*77b0*/  SHF.R.S32.HI R5, RZ, 0x18, R2 ;  /* 0x00000018ff057819 */ /* 0x000fe20000011402 */
[-C--:B------:R-:W-:Y:S01]  /*77c0*/  IMAD R17, R0, R82.reuse, R17 ;  /* 0x0000005200117224 */ /* 0x080fe200078e0211 */
[----:B------:R-:W-:Y:S01]  /*77d0*/  SHF.R.S32.HI R0, RZ, 0x18, R88 ;  /* 0x00000018ff007819 */ /* 0x000fe20000011458 */
[----:B------:R-:W-:Y:S01]  /*77e0*/  IMAD R47, R78, R47, RZ ;  /* 0x0000002f4e2f7224 */ /* 0x000fe200078e02ff */
[----:B------:R-:W-:Y:S01]  /*77f0*/  PRMT R3, R89, 0x8880, RZ ;  /* 0x0000888059037816 */ /* 0x000fe200000000ff */
[-C--:B------:R-:W-:Y:S01]  /*7800*/  IMAD R18, R5, R82.reuse, R18 ;  /* 0x0000005205127224 */ /* 0x080fe200078e0212 */
[----:B------:R-:W-:Y:S01]  /*7810*/  SHF.L.U32 R2, R89, 0x8, RZ ;  /* 0x0000000859027819 */ /* 0x000fe200000006ff */
[-C--:B------:R-:W-:Y:S01]  /*7820*/  IMAD R23, R0, R82.reuse, R23 ;  /* 0x0000005200177224 */ /* 0x080fe200078e0217 */
[----:B------:R-:W-:Y:S01]  /*7830*/  SHF.R.S32.HI R0, RZ, 0x18, R4 ;  /* 0x00000018ff007819 */ /* 0x000fe20000011404 */
[-C--:B------:R-:W-:Y:S01]  /*7840*/  IMAD R20, R3, R82.reuse, R20 ;  /* 0x0000005203147224 */ /* 0x080fe200078e0214 */
[----:B------:R-:W-:Y:S01]  /*7850*/  SHF.R.S32.HI R5, RZ, 0x18, R2 ;  /* 0x00000018ff057819 */ /* 0x000fe20000011402 */
[----:B------:R-:W-:Y:S01]  /*7860*/  IMAD R55, R78, R55, RZ ;  /* 0x000000374e377224 */ /* 0x000fe200078e02ff */
[----:B------:R-:W-:Y:S01]  /*7870*/  SHF.R.S32.HI R2, RZ, 0x18, R89 ;  /* 0x00000018ff027819 */ /* 0x000fe20000011459 */
[-C--:B------:R-:W-:Y:S01]  /*7880*/  IMAD R21, R0, R82.reuse, R21 ;  /* 0x0000005200157224 */ /* 0x080fe200078e0215 */
[C---:B------:R-:W-:Y:S01]  /*7890*/  SHF.L.U32 R0, R90.reuse, 0x10, RZ ;  /* 0x000000105a007819 */ /* 0x040fe200000006ff */
[-C--:B------:R-:W-:Y:S01]  /*78a0*/  IMAD R22, R5, R82.reuse, R22 ;  /* 0x0000005205167224 */ /* 0x080fe200078e0216 */
[----:B------:R-:W-:Y:S01]  /*78b0*/  PRMT R3, R90, 0x8880, RZ ;  /* 0x000088805a037816 */ /* 0x000fe200000000ff */
        /* <DEDUP_REMOVED lines=9> */
[----:B------:R-:W-:Y:S01]  /*7950*/  SHF.L.U32 R0, R91, 0x10, RZ ;  /* 0x000000105b007819 */ /* 0x000fe200000006ff */
[-C--:B------:R-:W-:Y:S01]  /*7960*/  IMAD R26, R5, R82.reuse, R26 ;  /* 0x00000052051a7224 */ /* 0x080fe200078e021a */
[C---:B------:R-:W-:Y:S01]  /*7970*/  PRMT R3, R91.reuse, 0x8880, RZ ;  /* 0x000088805b037816 */ /* 0x040fe200000000ff */
[-C--:B------:R-:W-:Y:S01]  /*7980*/  IMAD R31, R2, R82.reuse, R31 ;  /* 0x00000052021f7224 */ /* 0x080fe200078e021f */
[----:B------:R-:W-:Y:S01]  /*7990*/  SHF.L.U32 R2, R91, 0x8, RZ ;  /* 0x000000085b027819 */ /* 0x000fe200000006ff */
[----:B------:R-:W-:Y:S01]  /*79a0*/  IMAD R67, R78, R67, RZ ;  /* 0x000000434e437224 */ /* 0x000fe200078e02ff */
[----:B------:R-:W-:Y:S01]  /*79b0*/  SHF.R.S32.HI R0, RZ, 0x18, R0 ;  /* 0x00000018ff007819 */ /* 0x000fe20000011400 */
[-C--:B------:R-:W-:Y:S01]  /*79c0*/  IMAD R28, R3, R82.reuse, R28 ;  /* 0x00000052031c7224 */ /* 0x080fe200078e021c */
[----:B------:R-:W-:Y:S02]  /*79d0*/  SHF.R.S32.HI R5, RZ, 0x18, R2 ;  /* 0x00000018ff057819 */ /* 0x000fe40000011402 */
[----:B------:R-:W-:Y:S01]  /*79e0*/  SHF.R.S32.HI R2, RZ, 0x18, R91 ;  /* 0x00000018ff027819 */ /* 0x000fe2000001145b */
[-C--:B------:R-:W-:Y:S01]  /*79f0*/  IMAD R29, R0, R82.reuse, R29 ;  /* 0x00000052001d7224 */ /* 0x080fe200078e021d */
[C---:B-1----:R-:W-:Y:S01]  /*7a00*/  PRMT R3, R92.reuse, 0x8880, RZ ;  /* 0x000088805c037816 */ /* 0x042fe200000000ff */
[----:B------:R-:W-:Y:S01]  /*7a10*/  IMAD.U32 R0, R92, 0x10000, RZ ;  /* 0x000100005c007824 */ /* 0x000fe200078e00ff */
[----:B------:R-:W-:Y:S01]  /*7a20*/  SHF.L.U32 R4, R93, 0x10, RZ ;  /* 0x000000105d047819 */ /* 0x000fe200000006ff */
[----:B------:R-:W-:Y:S01]  /*7a30*/  IMAD R30, R5, R82, R30 ;  /* 0x00000052051e7224 */ /* 0x000fe200078e021e */
[----:B------:R-:W-:Y:S01]  /*7a40*/  I2IP.S8.S32.SAT R10, R15, R10, RZ ;  /* 0x0000000a0f0a7239 */ /* 0x000fe200000014ff */
[-C--:B------:R-:W-:Y:S01]  /*7a50*/  IMAD R35, R2, R82.reuse, R35 ;  /* 0x0000005202237224 */ /* 0x080fe200078e0223 */
[----:B------:R-:W-:Y:S01]  /*7a60*/  SHF.L.U32 R2, R92, 0x8, RZ ;  /* 0x000000085c027819 */ /* 0x000fe200000006ff */
[-C--:B------:R-:W-:Y:S01]  /*7a70*/  IMAD R32, R3, R82.reuse, R32 ;  /* 0x0000005203207224 */ /* 0x080fe200078e0220 */
[----:B------:R-:W-:Y:S02]  /*7a80*/  SHF.R.S32.HI R0, RZ, 0x18, R0 ;  /* 0x00000018ff007819 */ /* 0x000fe40000011400 */
[----:B------:R-:W-:Y:S02]  /*7a90*/  SHF.R.S32.HI R5, RZ, 0x18, R2 ;  /* 0x00000018ff057819 */ /* 0x000fe40000011402 */
[----:B------:R-:W-:Y:S01]  /*7aa0*/  PRMT R3, R93, 0x8880, RZ ;  /* 0x000088805d037816 */ /* 0x000fe200000000ff */
[-C--:B------:R-:W-:Y:S01]  /*7ab0*/  IMAD R33, R0, R82.reuse, R33 ;  /* 0x0000005200217224 */ /* 0x080fe200078e0221 */
[----:B------:R-:W-:Y:S01]  /*7ac0*/  SHF.R.S32.HI R0, RZ, 0x18, R92 ;  /* 0x00000018ff007819 */ /* 0x000fe2000001145c */
[----:B------:R-:W-:Y:S01]  /*7ad0*/  IMAD R34, R5, R82, R34 ;  /* 0x0000005205227224 */ /* 0x000fe200078e0222 */
[----:B------:R-:W-:Y:S02]  /*7ae0*/  SHF.L.U32 R2, R93, 0x8, RZ ;  /* 0x000000085d027819 */ /* 0x000fe400000006ff */
[----:B------:R-:W-:Y:S01]  /*7af0*/  I2IP.S8.S32.SAT R14, R19, R14, RZ ;  /* 0x0000000e130e7239 */ /* 0x000fe200000014ff */
[-C--:B------:R-:W-:Y:S01]  /*7b00*/  IMAD R39, R0, R82.reuse, R39 ;  /* 0x0000005200277224 */ /* 0x080fe200078e0227 */
[----:B------:R-:W-:Y:S01]  /*7b10*/  SHF.R.S32.HI R0, RZ, 0x18, R4 ;  /* 0x00000018ff007819 */ /* 0x000fe20000011404 */
[-C--:B------:R-:W-:Y:S01]  /*7b20*/  IMAD R36, R3, R82.reuse, R36 ;  /* 0x0000005203247224 */ /* 0x080fe200078e0224 */
[----:B------:R-:W-:Y:S02]  /*7b30*/  SHF.R.S32.HI R5, RZ, 0x18, R2 ;  /* 0x00000018ff057819 */ /* 0x000fe40000011402 */
[----:B------:R-:W-:Y:S01]  /*7b40*/  SHF.L.U32 R2, R94, 0x10, RZ ;  /* 0x000000105e027819 */ /* 0x000fe200000006ff */
[-C--:B------:R-:W-:Y:S01]  /*7b50*/  IMAD R37, R0, R82.reuse, R37 ;  /* 0x0000005200257224 */ /* 0x080fe200078e0225 */
[----:B------:R-:W-:Y:S01]  /*7b60*/  SHF.R.S32.HI R0, RZ, 0x18, R93 ;  /* 0x00000018ff007819 */ /* 0x000fe2000001145d */
[-C--:B------:R-:W-:Y:S01]  /*7b70*/  IMAD R38, R5, R82.reuse, R38 ;  /* 0x0000005205267224 */ /* 0x080fe200078e0226 */
[C---:B------:R-:W-:Y:S02]  /*7b80*/  PRMT R3, R94.reuse, 0x8880, RZ ;  /* 0x000088805e037816 */ /* 0x040fe400000000ff */
[----:B------:R-:W-:Y:S01]  /*7b90*/  SHF.L.U32 R5, R94, 0x8, RZ ;  /* 0x000000085e057819 */ /* 0x000fe200000006ff */
[-C--:B------:R-:W-:Y:S01]  /*7ba0*/  IMAD R43, R0, R82.reuse, R43 ;  /* 0x00000052002b7224 */ /* 0x080fe200078e022b */
[----:B------:R-:W-:Y:S01]  /*7bb0*/  SHF.R.S32.HI R2, RZ, 0x18, R2 ;  /* 0x00000018ff027819 */ /* 0x000fe20000011402 */
[-C--:B------:R-:W-:Y:S01]  /*7bc0*/  IMAD R40, R3, R82.reuse, R40 ;  /* 0x0000005203287224 */ /* 0x080fe200078e0228 */
[----:B------:R-:W-:Y:S02]  /*7bd0*/  SHF.R.S32.HI R5, RZ, 0x18, R5 ;  /* 0x00000018ff057819 */ /* 0x000fe40000011405 */
[----:B------:R-:W-:Y:S01]  /*7be0*/  SHF.R.S32.HI R4, RZ, 0x18, R94 ;  /* 0x00000018ff047819 */ /* 0x000fe2000001145e */
[-C--:B------:R-:W-:Y:S01]  /*7bf0*/  IMAD R41, R2, R82.reuse, R41 ;  /* 0x0000005202297224 */ /* 0x080fe200078e0229 */
[----:B------:R-:W-:Y:S01]  /*7c00*/  SHF.L.U32 R0, R95, 0x10, RZ ;  /* 0x000000105f007819 */ /* 0x000fe200000006ff */
[-C--:B------:R-:W-:Y:S01]  /*7c10*/  IMAD R42, R5, R82.reuse, R42 ;  /* 0x00000052052a7224 */ /* 0x080fe200078e022a */
[C---:B------:R-:W-:Y:S01]  /*7c20*/  PRMT R3, R95.reuse, 0x8880, RZ ;  /* 0x000088805f037816 */ /* 0x040fe200000000ff */
[-C--:B------:R-:W-:Y:S01]  /*7c30*/  IMAD R47, R4, R82.reuse, R47 ;  /* 0x00000052042f7224 */ /* 0x080fe200078e022f */
[----:B------:R-:W-:Y:S02]  /*7c40*/  SHF.L.U32 R2, R95, 0x8, RZ ;  /* 0x000000085f027819 */ /* 0x000fe400000006ff */
[----:B------:R-:W-:Y:S01]  /*7c50*/  SHF.R.S32.HI R0, RZ, 0x18, R0 ;  /* 0x00000018ff007819 */ /* 0x000fe20000011400 */
[-C--:B------:R-:W-:Y:S01]  /*7c60*/  IMAD R44, R3, R82.reuse, R44 ;  /* 0x00000052032c7224 */ /* 0x080fe200078e022c */
[----:B------:R-:W-:Y:S02]  /*7c70*/  SHF.R.S32.HI R5, RZ, 0x18, R2 ;  /* 0x00000018ff057819 */ /* 0x000fe40000011402 */
[----:B------:R-:W-:Y:S01]  /*7c80*/  SHF.R.S32.HI R2, RZ, 0x18, R95 ;  /* 0x00000018ff027819 */ /* 0x000fe2000001145f */
[-C--:B------:R-:W-:Y:S01]  /*7c90*/  IMAD R45, R0, R82.reuse, R45 ;  /* 0x00000052002d7224 */ /* 0x080fe200078e022d */
[----:B------:R-:W-:Y:S01]  /*7ca0*/  PRMT R3, R96, 0x8880, RZ ;  /* 0x0000888060037816 */ /* 0x000fe200000000ff */
[-C--:B------:R-:W-:Y:S01]  /*7cb0*/  IMAD R46, R5, R82.reuse, R46 ;  /* 0x00000052052e7224 */ /* 0x080fe200078e022e */
[C---:B------:R-:W-:Y:S01]  /*7cc0*/  SHF.L.U32 R4, R97.reuse, 0x10, RZ ;  /* 0x0000001061047819 */ /* 0x040fe200000006ff */
[-C--:B------:R-:W-:Y:S01]  /*7cd0*/  IMAD R51, R2, R82.reuse, R51 ;  /* 0x0000005202337224 */ /* 0x080fe200078e0233 */
[----:B------:R-:W-:Y:S01]  /*7ce0*/  SHF.R.S32.HI R2, RZ, 0x18, R96 ;  /* 0x00000018ff027819 */ /* 0x000fe20000011460 */
[C---:B------:R-:W-:Y:S01]  /*7cf0*/  IMAD.U32 R0, R96.reuse, 0x10000, RZ ;  /* 0x0001000060007824 */ /* 0x040fe200078e00ff */
[----:B------:R-:W-:Y:S01]  /*7d00*/  PRMT R5, R97, 0x8880, RZ ;  /* 0x0000888061057816 */ /* 0x000fe200000000ff */
[-C--:B------:R-:W-:Y:S01]  /*7d10*/  IMAD R48, R3, R82.reuse, R48 ;  /* 0x0000005203307224 */ /* 0x080fe200078e0230 */
[----:B------:R-:W-:Y:S02]  /*7d20*/  SHF.L.U32 R3, R96, 0x8, RZ ;  /* 0x0000000860037819 */ /* 0x000fe400000006ff */
[----:B------:R-:W-:Y:S02]  /*7d30*/  SHF.R.S32.HI R0, RZ, 0x18, R0 ;  /* 0x00000018ff007819 */ /* 0x000fe40000011400 */
[----:B------:R-:W-:Y:S02]  /*7d40*/  SHF.R.S32.HI R3, RZ, 0x18, R3 ;  /* 0x00000018ff037819 */ /* 0x000fe40000011403 */
[----:B------:R-:W-:Y:S01]  /*7d50*/  SHF.R.S32.HI R4, RZ, 0x18, R4 ;  /* 0x00000018ff047819 */ /* 0x000fe20000011404 */
[-C--:B------:R-:W-:Y:S01]  /*7d60*/  IMAD R49, R0, R82.reuse, R49 ;  /* 0x0000005200317224 */ /* 0x080fe200078e0231 */
[----:B------:R-:W-:Y:S01]  /*7d70*/  SHF.R.S32.HI R0, RZ, 0x18, R97 ;  /* 0x00000018ff007819 */ /* 0x000fe20000011461 */
[-C--:B------:R-:W-:Y:S01]  /*7d80*/  IMAD R50, R3, R82.reuse, R50 ;  /* 0x0000005203327224 */ /* 0x080fe200078e0232 */
[----:B------:R-:W-:Y:S01]  /*7d90*/  SHF.L.U32 R3, R97, 0x8, RZ ;  /* 0x0000000861037819 */ /* 0x000fe200000006ff */
[-C--:B------:R-:W-:Y:S01]  /*7da0*/  IMAD R55, R2, R82.reuse, R55 ;  /* 0x0000005202377224 */ /* 0x080fe200078e0237 */
        /* <DEDUP_REMOVED lines=8> */
[----:B------:R-:W-:Y:S01]  /*7e30*/  IMAD R59, R0, R82, R59 ;  /* 0x00000052003b7224 */ /* 0x000fe200078e023b */
[----:B------:R-:W-:Y:S01]  /*7e40*/  I2IP.S8.S32.SAT R18, R23, R18, RZ ;  /* 0x0000001217127239 */ /* 0x000fe200000014ff */
[----:B------:R-:W-:Y:S01]  /*7e50*/  IMAD R56, R5, R82, R56 ;  /* 0x0000005205387224 */ /* 0x000fe200078e0238 */
[----:B------:R-:W-:Y:S01]  /*7e60*/  I2IP.S8.S32.SAT R86, R9, R8, R10 ;  /* 0x0000000809567239 */ /* 0x000fe2000000140a */
[----:B------:R-:W-:Y:S01]  /*7e70*/  IMAD R57, R2, R82, R57 ;  /* 0x0000005202397224 */ /* 0x000fe200078e0239 */
[----:B------:R-:W-:Y:S02]  /*7e80*/  I2IP.S8.S32.SAT R87, R13, R12, R14 ;  /* 0x0000000c0d577239 */ /* 0x000fe4000000140e */
[----:B------:R-:W-:Y:S02]  /*7e90*/  SHF.R.S32.HI R7, RZ, 0x18, R7 ;  /* 0x00000018ff077819 */ /* 0x000fe40000011407 */
[----:B------:R-:W-:Y:S01]  /*7ea0*/  SHF.L.U32 R2, R99, 0x10, RZ ;  /* 0x0000001063027819 */ /* 0x000fe200000006ff */
[----:B------:R1:W-:Y:S01]  /*7eb0*/  STS.128 [R153+UR49+0xa200], R84 ;  /* 0x00a2005499007988 */ /* 0x0003e20008000c31 */
[----:B------:R-:W-:Y:S01]  /*7ec0*/  SHF.R.S32.HI R0, RZ, 0x18, R98 ;  /* 0x00000018ff007819 */ /* 0x000fe20000011462 */
[----:B------:R-:W-:Y:S01]  /*7ed0*/  IMAD R58, R7, R82, R58 ;  /* 0x00000052073a7224 */ /* 0x000fe200078e023a */
[----:B------:R-:W-:Y:S02]  /*7ee0*/  I2IP.S8.S32.SAT R16, R17, R16, R18 ;  /* 0x0000001011107239 */ /* 0x000fe40000001412 */
[----:B------:R-:W-:Y:S01]  /*7ef0*/  I2IP.S8.S32.SAT R17, R27, R22, RZ ;  /* 0x000000161b117239 */ /* 0x000fe200000014ff */
[----:B------:R-:W-:Y:S01]  /*7f00*/  IMAD R63, R0, R82, R63 ;  /* 0x00000052003f7224 */ /* 0x000fe200078e023f */
[----:B------:R-:W-:Y:S02]  /*7f10*/  I2IP.S8.S32.SAT R18, R31, R26, RZ ;  /* 0x0000001a1f127239 */ /* 0x000fe400000014ff */
[----:B------:R-:W-:Y:S02]  /*7f20*/  I2IP.S8.S32.SAT R19, R35, R30, RZ ;  /* 0x0000001e23137239 */ /* 0x000fe400000014ff */
[C---:B------:R-:W-:Y:S02]  /*7f30*/  PRMT R3, R99.reuse, 0x8880, RZ ;  /* 0x0000888063037816 */ /* 0x040fe400000000ff */
[----:B------:R-:W-:Y:S02]  /*7f40*/  SHF.L.U32 R5, R99, 0x8, RZ ;  /* 0x0000000863057819 */ /* 0x000fe400000006ff */
[----:B------:R-:W-:Y:S01]  /*7f50*/  SHF.R.S32.HI R2, RZ, 0x18, R2 ;  /* 0x00000018ff027819 */ /* 0x000fe20000011402 */
[----:B------:R-:W-:Y:S01]  /*7f60*/  IMAD R60, R3, R82, R60 ;  /* 0x00000052033c7224 */ /* 0x000fe200078e023c */
[----:B------:R-:W-:Y:S02]  /*7f70*/  I2IP.S8.S32.SAT R17, R21, R20, R17 ;  /* 0x0000001415117239 */ /* 0x000fe40000001411 */
[----:B------:R-:W-:Y:S01]  /*7f80*/  I2IP.S8.S32.SAT R18, R25, R24, R18 ;  /* 0x0000001819127239 */ /* 0x000fe20000001412 */
[----:B------:R-:W-:Y:S01]  /*7f90*/  IMAD R61, R2, R82, R61 ;  /* 0x00000052023d7224 */ /* 0x000fe200078e023d */
[----:B------:R-:W-:Y:S02]  /*7fa0*/  I2IP.S8.S32.SAT R19, R29, R28, R19 ;  /* 0x0000001c1d137239 */ /* 0x000fe40000001413 */
[----:B------:R-:W-:Y:S02]  /*7fb0*/  SHF.R.S32.HI R5, RZ, 0x18, R5 ;  /* 0x00000018ff057819 */ /* 0x000fe40000011405 */
[----:B------:R-:W-:Y:S01]  /*7fc0*/  SHF.R.S32.HI R4, RZ, 0x18, R99 ;  /* 0x00000018ff047819 */ /* 0x000fe20000011463 */
[----:B------:R1:W-:Y:S01]  /*7fd0*/  STS.128 [R172+0xa200], R16 ;  /* 0x00a20010ac007388 */ /* 0x0003e20000000c00 */
[----:B------:R-:W-:Y:S01]  /*7fe0*/  I2IP.S8.S32.SAT R34, R39, R34, RZ ;  /* 0x0000002227227239 */ /* 0x000fe200000014ff */
[----:B------:R-:W-:Y:S01]  /*7ff0*/  IMAD R62, R5, R82, R62 ;  /* 0x00000052053e7224 */ /* 0x000fe200078e023e */
[----:B------:R-:W-:Y:S01]  /*8000*/  I2IP.S8.S32.SAT R38, R43, R38, RZ ;  /* 0x000000262b267239 */ /* 0x000fe200000014ff */
[----:B------:R-:W-:Y:S01]  /*8010*/  IMAD R67, R4, R82, R67 ;  /* 0x0000005204437224 */ /* 0x000fe200078e0243 */
[----:B------:R-:W-:Y:S02]  /*8020*/  I2IP.S8.S32.SAT R42, R47, R42, RZ ;  /* 0x0000002a2f2a7239 */ /* 0x000fe400000014ff */
[----:B------:R-:W-:Y:S02]  /*8030*/  I2IP.S8.S32.SAT R35, R51, R46, RZ ;  /* 0x0000002e33237239 */ /* 0x000fe400000014ff */
[----:B------:R-:W-:Y:S02]  /*8040*/  I2IP.S8.S32.SAT R32, R33, R32, R34 ;  /* 0x0000002021207239 */ /* 0x000fe40000001422 */
[----:B------:R-:W-:Y:S02]  /*8050*/  I2IP.S8.S32.SAT R33, R37, R36, R38 ;  /* 0x0000002425217239 */ /* 0x000fe40000001426 */
[----:B------:R-:W-:Y:S02]  /*8060*/  I2IP.S8.S32.SAT R34, R41, R40, R42 ;  /* 0x0000002829227239 */ /* 0x000fe4000000142a */
[----:B------:R-:W-:Y:S02]  /*8070*/  I2IP.S8.S32.SAT R35, R45, R44, R35 ;  /* 0x0000002c2d237239 */ /* 0x000fe40000001423 */
[----:B------:R-:W-:Y:S02]  /*8080*/  I2IP.S8.S32.SAT R50, R55, R50, RZ ;  /* 0x0000003237327239 */ /* 0x000fe400000014ff */
[----:B------:R-:W-:Y:S01]  /*8090*/  I2IP.S8.S32.SAT R54, R59, R54, RZ ;  /* 0x000000363b367239 */ /* 0x000fe200000014ff */
[----:B------:R1:W-:Y:S01]  /*80a0*/  STS.128 [R171+0xa200], R32 ;  /* 0x00a20020ab007388 */ /* 0x0003e20000000c00 */
[----:B------:R-:W-:Y:S02]  /*80b0*/  I2IP.S8.S32.SAT R58, R63, R58, RZ ;  /* 0x0000003a3f3a7239 */ /* 0x000fe400000014ff */
[----:B------:R-:W-:Y:S02]  /*80c0*/  I2IP.S8.S32.SAT R62, R67, R62, RZ ;  /* 0x0000003e433e7239 */ /* 0x000fe400000014ff */
[----:B------:R-:W-:Y:S02]  /*80d0*/  I2IP.S8.S32.SAT R48, R49, R48, R50 ;  /* 0x0000003031307239 */ /* 0x000fe40000001432 */
[----:B------:R-:W-:Y:S02]  /*80e0*/  I2IP.S8.S32.SAT R49, R53, R52, R54 ;  /* 0x0000003435317239 */ /* 0x000fe40000001436 */
[----:B------:R-:W-:Y:S02]  /*80f0*/  I2IP.S8.S32.SAT R50, R57, R56, R58 ;  /* 0x0000003839327239 */ /* 0x000fe4000000143a */
[----:B------:R-:W-:Y:S02]  /*8100*/  I2IP.S8.S32.SAT R51, R61, R60, R62 ;  /* 0x0000003c3d337239 */ /* 0x000fe4000000143e */
[----:B------:R-:W-:Y:S02]  /*8110*/  LEA R0, R160, UR49, 0x3 ;  /* 0x00000031a0007c11 */ /* 0x000fe4000f8e18ff */
[----:B------:R-:W-:Y:S01]  /*8120*/  @P6 SHF.L.U32 R3, R159, 0x1f, RZ ;  /* 0x0000001f9f036819 */ /* 0x000fe200000006ff */
        /* <DEDUP_REMOVED lines=9> */
[----:B------:R-:W-:Y:S02]  /*81c0*/  UIADD3 UR8, UP0, UPT, UR52, 0x680, URZ ;  /* 0x0000068034087890 */ /* 0x000fe4000ff1e0ff */
[----:B------:R-:W-:Y:S02]  /*81d0*/  UIADD3 UR5, UPT, UPT, UR41, 0x40, URZ ;  /* 0x0000004029057890 */ /* 0x000fe4000fffe0ff */
[----:B------:R-:W-:Y:S02]  /*81e0*/  UIADD3 UR4, UPT, UPT, UR49, 0xa200, URZ ;  /* 0x0000a20031047890 */ /* 0x000fe4000fffe0ff */
[----:B------:R-:W-:Y:S01]  /*81f0*/  UIADD3.X UR9, UPT, UPT, URZ, UR53, URZ, UP0, !UPT ;  /* 0x00000035ff097290 */ /* 0x000fe200087fe4ff */
[----:B------:R-:W-:Y:S01]  /*8200*/  UMOV UR6, UR42 ;  /* 0x0000002a00067c82 */ /* 0x000fe20008000000 */
[----:B------:R-:W-:Y:S07]  /*8210*/  UMOV UR7, UR36 ;  /* 0x0000002400077c82 */ /* 0x000fee0008000000 */
[----:B------:R2:W-:Y:S01]  /*8220*/  UTMASTG.3D [UR4], [UR8] ;  /* 0x00000004080073b5 */ /* 0x0005e20008010000 */
[----:B------:R0:W-:Y:S01]  /*8230*/  UTMACMDFLUSH ;  /* 0x00000000000079b7 */ /* 0x0001e20000000000 */
[----:B--2---:R-:W-:Y:S04]  /*8240*/  DEPBAR.LE SB0, 0x1 ;  /* 0x000080400000791a */ /* 0x004fe80000000000 */
.L_x_105:
[----:B------:R-:W-:Y:S05]  /*8250*/  BSYNC.RECONVERGENT B0 ;  /* 0x0000000000007941 */ /* 0x000fea0003800200 */
.L_x_104:
        /* <DEDUP_REMOVED lines=16> */
.L_x_109:
[----:B------:R-:W-:Y:S05]  /*8360*/  BSYNC B0 ;  /* 0x0000000000007941 */ /* 0x000fea0003800000 */
.L_x_108:
        /* <DEDUP_REMOVED lines=19> */
[----:B--234-:R-:W-:Y:S02]  /*84a0*/  LOP3.LUT R159, R159, R0, RZ, 0x3c, !PT ;  /* 0x000000009f9f7212 */ /* 0x01cfe400078e3cff */
.L_x_107:
[----:B------:R-:W-:Y:S05]  /*84b0*/  BSYNC B1 ;  /* 0x0000000000017941 */ /* 0x000fea0003800000 */
.L_x_106:
[----:B------:R-:W-:Y:S05]  /*84c0*/  VIADD R3, R80, 0x80 ;  /* 0x0000008050037836 */ /* 0x000fea0000000000 */
        /* <DEDUP_REMOVED lines=9> */
[----:B------:R-:W3:Y:S01]  /*8560*/  LDCU.64 UR6, c[0x4][0x80] ;  /* 0x01001000ff0677ac */ /* 0x000ee20008000a00 */
[----:B------:R-:W4:Y:S01]  /*8570*/  LDC.64 R2, c[0x4][R3] ;  /* 0x0100000003027b82 */ /* 0x000f220000000a00 */
[----:B------:R-:W5:Y:S01]  /*8580*/  LDCU.64 UR4, c[0x4][0x18] ;  /* 0x01000300ff0477ac */ /* 0x000f620008000a00 */
[----:B--2---:R-:W-:Y:S01]  /*8590*/  MOV R5, UR9 ;  /* 0x0000000900057c02 */ /* 0x004fe20008000f00 */
[----:B------:R-:W-:Y:S01]  /*85a0*/  IMAD.U32 R4, RZ, RZ, UR8 ;  /* 0x00000008ff047e24 */ /* 0x000fe2000f8e00ff */
[----:B---3--:R-:W-:Y:S01]  /*85b0*/  MOV R7, UR7 ;  /* 0x0000000700077c02 */ /* 0x008fe20008000f00 */
[----:B------:R-:W-:Y:S01]  /*85c0*/  IMAD.U32 R6, RZ, RZ, UR6 ;  /* 0x00000006ff067e24 */ /* 0x000fe2000f8e00ff */
[----:B-----5:R-:W-:Y:S01]  /*85d0*/  MOV R11, UR5 ;  /* 0x00000005000b7c02 */ /* 0x020fe20008000f00 */
[----:B------:R-:W-:Y:S02]  /*85e0*/  IMAD.U32 R10, RZ, RZ, UR4 ;  /* 0x00000004ff0a7e24 */ /* 0x000fe4000f8e00ff */
[----:B------:R-:W-:Y:S07]  /*85f0*/  LEPC R20, `(.L_x_111) ;  /* 0x000000001014794e */ /* 0x000fee0000000000 */
[----:B-1--4-:R-:W-:Y:S05]  /*8600*/  CALL.ABS.NOINC R2 ;  /* 0x0000000002007343 */ /* 0x012fea0003c00000 */
.L_x_111:
[----:B------:R-:W-:Y:S05]  /*8610*/  WARPSYNC.ALL ;  /* 0x0000000000007948 */ /* 0x000fea0003800000 */
[----:B------:R-:W-:Y:S01]  /*8620*/  R2UR UR4, R80 ;  /* 0x00000000500472ca */ /* 0x000fe200000e0000 */
[----:B------:R-:W-:Y:S01]  /*8630*/  BSSY.RECONVERGENT B0, `(.L_x_112) ;  /* 0x000011f000007945 */ /* 0x000fe20003800200 */
[C---:B------:R-:W-:Y:S02]  /*8640*/  PRMT R81, R100.reuse, 0x8880, RZ ;  /* 0x0000888064517816 */ /* 0x040fe400000000ff */
[C---:B-1----:R-:W-:Y:S02]  /*8650*/  SHF.L.U32 R84, R100.reuse, 0x8, RZ ;  /* 0x0000000864547819 */ /* 0x042fe400000006ff */
[----:B------:R-:W-:Y:S02]  /*8660*/  SHF.L.U32 R83, R100, 0x10, RZ ;  /* 0x0000001064537819 */ /* 0x000fe400000006ff */
[----:B------:R-:W-:Y:S02]  /*8670*/  SHF.R.S32.HI R84, RZ, 0x18, R84 ;  /* 0x00000018ff547819 */ /* 0x000fe40000011454 */
[----:B------:R-:W-:Y:S02]  /*8680*/  SHF.R.S32.HI R83, RZ, 0x18, R83 ;  /* 0x00000018ff537819 */ /* 0x000fe40000011453 */
[----:B------:R-:W-:Y:S01]  /*8690*/  ISETP.NE.AND P0, PT, R167, RZ, PT ;  /* 0x000000ffa700720c */ /* 0x000fe20003f05270 */
[----:B------:R-:W1:Y:S01]  /*86a0*/  LDTM.x64 R4, tmem[UR4+0x80] ;  /* 0x00008004000479ee */ /* 0x000e620008340000 */
[----:B------:R-:W-:Y:S01]  /*86b0*/  ISETP.NE.AND P6, PT, R117, RZ, PT ;  /* 0x000000ff7500720c */ /* 0x000fe20003fc5270 */
[C---:B-1----:R-:W-:Y:S02]  /*86c0*/  IMAD R0, R78.reuse, R4, RZ ;  /* 0x000000044e007224 */ /* 0x042fe400078e02ff */
        /* <DEDUP_REMOVED lines=141> */
[C---:B------:R-:W-:Y:S01]  /*8fa0*/  PRMT R3, R92.reuse, 0x8880, RZ ;  /* 0x000088805c037816 */ /* 0x040fe200000000ff */
        /* <DEDUP_REMOVED lines=124> */
[----:B------:R-:W-:Y:S02]  /*9770*/  UIADD3 UR8, UP0, UPT, UR52, 0x680, URZ ;  /* 0x0000068034087890 */ /* 0x000fe4000ff1e0ff */
[----:B------:R-:W-:Y:S02]  /*9780*/  UIADD3 UR5, UPT, UPT, UR41, 0x80, URZ ;  /* 0x0000008029057890 */ /* 0x000fe4000fffe0ff */
[----:B------:R-:W-:Y:S01]  /*9790*/  MOV R166, UR10 ;  /* 0x0000000a00a67c02 */ /* 0x000fe20008000f00 */
[----:B------:R-:W-:Y:S01]  /*97a0*/  UIADD3.X UR9, UPT, UPT, URZ, UR53, URZ, UP0, !UPT ;  /* 0x00000035ff097290 */ /* 0x000fe200087fe4ff */
[----:B------:R-:W-:Y:S02]  /*97b0*/  UMOV UR6, UR42 ;  /* 0x0000002a00067c82 */ /* 0x000fe40008000000 */
[----:B------:R-:W-:Y:S01]  /*97c0*/  R2UR UR4, R166 ;  /* 0x00000000a60472ca */ /* 0x000fe200000e0000 */
[----:B------:R-:W-:Y:S11]  /*97d0*/  UMOV UR7, UR36 ;  /* 0x0000002400077c82 */ /* 0x000ff60008000000 */
[----:B------:R-:W-:Y:S01]  /*97e0*/  @!UPT UIADD3 URZ, UPT, UPT, URZ, URZ, URZ ;  /* 0x000000fffffff290 */ /* 0x000fe2000fffe0ff */
[----:B------:R2:W-:Y:S01]  /*97f0*/  UTMASTG.3D [UR4], [UR8] ;  /* 0x00000004080073b5 */ /* 0x0005e20008010000 */
[----:B------:R0:W-:Y:S01]  /*9800*/  UTMACMDFLUSH ;  /* 0x00000000000079b7 */ /* 0x0001e20000000000 */
[----:B--2---:R-:W-:Y:S04]  /*9810*/  DEPBAR.LE SB0, 0x1 ;  /* 0x000080400000791a */ /* 0x004fe80000000000 */
.L_x_113:
[----:B------:R-:W-:Y:S05]  /*9820*/  BSYNC.RECONVERGENT B0 ;  /* 0x0000000000007941 */ /* 0x000fea0003800200 */
.L_x_112:
        /* <DEDUP_REMOVED lines=16> */
.L_x_117:
[----:B------:R-:W-:Y:S05]  /*9930*/  BSYNC B0 ;  /* 0x0000000000007941 */ /* 0x000fea0003800000 */
.L_x_116:
        /* <DEDUP_REMOVED lines=20> */
.L_x_115:
[----:B------:R-:W-:Y:S05]  /*9a80*/  BSYNC B1 ;  /* 0x0000000000017941 */ /* 0x000fea0003800000 */
.L_x_114:
        /* <DEDUP_REMOVED lines=21> */
.L_x_119:
[----:B------:R-:W-:Y:S01]  /*9be0*/  ISETP.NE.AND P0, PT, R167, RZ, PT ;  /* 0x000000ffa700720c */ /* 0x000fe20003f05270 */
[----:B------:R-:W-:Y:S05]  /*9bf0*/  WARPSYNC.ALL ;  /* 0x0000000000007948 */ /* 0x000fea0003800000 */
[----:B------:R-:W-:Y:S01]  /*9c00*/  IMAD.U32 R140, R102, 0x10000, RZ ;  /* 0x00010000668c7824 */ /* 0x000fe200078e00ff */
[----:B------:R-:W-:Y:S01]  /*9c10*/  R2UR UR4, R80 ;  /* 0x00000000500472ca */ /* 0x000fe200000e0000 */
[----:B------:R-:W-:Y:S01]  /*9c20*/  IMAD.U32 R134, R88, 0x10000, RZ ;  /* 0x0001000058867824 */ /* 0x000fe200078e00ff */
[C---:B------:R-:W-:Y:S01]  /*9c30*/  SHF.L.U32 R0, R100.reuse, 0x10, RZ ;  /* 0x0000001064007819 */ /* 0x040fe200000006ff */
[----:B-1----:R-:W-:Y:S01]  /*9c40*/  IMAD.U32 R119, R93, 0x10000, RZ ;  /* 0x000100005d777824 */ /* 0x002fe200078e00ff */
[----:B------:R-:W-:Y:S01]  /*9c50*/  PRMT R3, R100, 0x8880, RZ ;  /* 0x0000888064037816 */ /* 0x000fe200000000ff */
[----:B------:R-:W-:Y:S01]  /*9c60*/  IMAD.U32 R104, R98, 0x10000, RZ ;  /* 0x0001000062687824 */ /* 0x000fe200078e00ff */
[----:B------:R-:W-:Y:S01]  /*9c70*/  SHF.L.U32 R81, R100, 0x8, RZ ;  /* 0x0000000864517819 */ /* 0x000fe200000006ff */
[----:B------:R-:W-:Y:S01]  /*9c80*/  IMAD.SHL.U32 R127, R90, 0x100, RZ ;  /* 0x000001005a7f7824 */ /* 0x000fe200078e00ff */
[----:B------:R-:W-:Y:S01]  /*9c90*/  SHF.R.S32.HI R0, RZ, 0x18, R0 ;  /* 0x00000018ff007819 */ /* 0x000fe20000011400 */
[----:B------:R-:W-:Y:S01]  /*9ca0*/  IMAD.SHL.U32 R112, R95, 0x100, RZ ;  /* 0x000001005f707824 */ /* 0x000fe200078e00ff */
[----:B------:R-:W-:Y:S01]  /*9cb0*/  SHF.R.S32.HI R81, RZ, 0x18, R81 ;  /* 0x00000018ff517819 */ /* 0x000fe20000011451 */
[----:B------:R-:W-:Y:S01]  /*9cc0*/  BSSY.RECONVERGENT B0, `(.L_x_120) ;  /* 0x0000121000007945 */ /* 0x000fe20003800200 */
[----:B------:R-:W-:Y:S01]  /*9cd0*/  SHF.R.S32.HI R2, RZ, 0x18, R100 ;  /* 0x00000018ff027819 */ /* 0x000fe20000011464 */
[----:B------:R-:W1:Y:S01]  /*9ce0*/  LDTM.x64 R4, tmem[UR4+0xc0] ;  /* 0x0000c004000479ee */ /* 0x000e620008340000 */
[----:B------:R-:W-:Y:S01]  /*9cf0*/  NOP ;  /* 0x0000000000007918 */ /* 0x000fe20000000000 */
[----:B------:R-:W-:Y:S02]  /*9d00*/  SHF.R.S32.HI R84, RZ, 0x18, R101 ;  /* 0x00000018ff547819 */ /* 0x000fe40000011465 */
[----:B------:R-:W-:Y:S02]  /*9d10*/  SHF.R.S32.HI R85, RZ, 0x18, R102 ;  /* 0x00000018ff557819 */ /* 0x000fe40000011466 */
[----:B------:R-:W-:Y:S02]  /*9d20*/  SHF.R.S32.HI R86, RZ, 0x18, R103 ;  /* 0x00000018ff567819 */ /* 0x000fe40000011467 */
[----:B------:R-:W-:Y:S02]  /*9d30*/  SHF.R.S32.HI R87, RZ, 0x18, R88 ;  /* 0x00000018ff577819 */ /* 0x000fe40000011458 */
[----:B------:R-:W-:Y:S02]  /*9d40*/  R2UR UR5, R108 ;  /* 0x000000006c0572ca */ /* 0x000fe400000e0000 */
[C---:B------:R-:W-:Y:S02]  /*9d50*/  PRMT R143, R101.reuse, 0x8880, RZ ;  /* 0x00008880658f7816 */ /* 0x040fe400000000ff */
[----:B------:R-:W-:Y:S02]  /*9d60*/  SHF.L.U32 R83, R101, 0x10, RZ ;  /* 0x0000001065537819 */ /* 0x000fe400000006ff */
[----:B------:R-:W-:Y:S02]  /*9d70*/  PRMT R141, R102, 0x8880, RZ ;  /* 0x00008880668d7816 */ /* 0x000fe400000000ff */
[----:B------:R-:W-:Y:S02]  /*9d80*/  SHF.R.S32.HI R83, RZ, 0x18, R83 ;  /* 0x00000018ff537819 */ /* 0x000fe40000011453 */
[C---:B------:R-:W-:Y:S02]  /*9d90*/  PRMT R138, R103.reuse, 0x8880, RZ ;  /* 0x00008880678a7816 */ /* 0x040fe400000000ff */
[----:B------:R-:W-:Y:S01]  /*9da0*/  SHF.L.U32 R137, R103, 0x10, RZ ;  /* 0x0000001067897819 */ /* 0x000fe200000006ff */
[----:B------:R-:W-:Y:S01]  /*9db0*/  UIADD3 UR5, UPT, UPT, UR5, 0xc0, URZ ;  /* 0x000000c005057890 */ /* 0x000fe2000fffe0ff */
[----:B-1----:R-:W-:Y:S01]  /*9dc0*/  IMAD R4, R78, R4, RZ ;  /* 0x000000044e047224 */ /* 0x002fe200078e02ff */
[----:B------:R-:W-:Y:S01]  /*9dd0*/  PRMT R135, R88, 0x8880, RZ ;  /* 0x0000888058877816 */ /* 0x000fe200000000ff */
[C---:B------:R-:W-:Y:S01]  /*9de0*/  IMAD R5, R78.reuse, R5, RZ ;  /* 0x000000054e057224 */ /* 0x040fe200078e02ff */
[----:B------:R-:W-:Y:S01]  /*9df0*/  UPRMT UR5, UR37, 0x654, UR5 ;  /* 0x0000065425057896 */ /* 0x000fe20008000005 */
[----:B------:R-:W-:Y:S01]  /*9e00*/  IMAD R4, R3, R82, R4 ;  /* 0x0000005203047224 */ /* 0x000fe200078e0204 */
[C---:B------:R-:W-:Y:S01]  /*9e10*/  PRMT R132, R89.reuse, 0x8880, RZ ;  /* 0x0000888059847816 */ /* 0x040fe200000000ff */
[----:B------:R-:W-:Y:S01]  /*9e20*/  IMAD R6, R78, R6, RZ ;  /* 0x000000064e067224 */ /* 0x000fe200078e02ff */
[----:B------:R-:W-:Y:S01]  /*9e30*/  SHF.L.U32 R131, R89, 0x10, RZ ;  /* 0x0000001059837819 */ /* 0x000fe200000006ff */
[----:B------:R-:W-:Y:S01]  /*9e40*/  IMAD R5, R0, R82, R5 ;  /* 0x0000005200057224 */ /* 0x000fe200078e0205 */
[----:B------:R-:W-:Y:S01]  /*9e50*/  PRMT R129, R90, 0x8880, RZ ;  /* 0x000088805a817816 */ /* 0x000fe200000000ff */
[----:B------:R-:W-:Y:S01]  /*9e60*/  IMAD R0, R78, R16, RZ ;  /* 0x000000104e007224 */ /* 0x000fe200078e02ff */
[----:B------:R-:W-:Y:S01]  /*9e70*/  SHF.L.U32 R128, R90, 0x10, RZ ;  /* 0x000000105a807819 */ /* 0x000fe200000006ff */
[C---:B------:R-:W-:Y:S01]  /*9e80*/  IMAD R7, R78.reuse, R7, RZ ;  /* 0x000000074e077224 */ /* 0x040fe200078e02ff */
[----:B------:R-:W-:Y:S01]  /*9e90*/  SYNCS.ARRIVE.TRANS64.RED.A1T0 RZ, [UR5], RZ ;  /* 0x000000ffffff79a7 */ /* 0x000fe20008100405 */
[C---:B------:R-:W-:Y:S01]  /*9ea0*/  IMAD R16, R78.reuse, R20, RZ ;  /* 0x000000144e107224 */ /* 0x040fe200078e02ff */
[C---:B------:R-:W-:Y:S01]  /*9eb0*/  PRMT R126, R91.reuse, 0x8880, RZ ;  /* 0x000088805b7e7816 */ /* 0x040fe200000000ff */
[C---:B------:R-:W-:Y:S01]  /*9ec0*/  IMAD R20, R78.reuse, R24, RZ ;  /* 0x000000184e147224 */ /* 0x040fe200078e02ff */
[----:B------:R-:W-:Y:S01]  /*9ed0*/  SHF.L.U32 R125, R91, 0x10, RZ ;  /* 0x000000105b7d7819 */ /* 0x000fe200000006ff */
[----:B------:R-:W-:Y:S01]  /*9ee0*/  IMAD R6, R81, R82, R6 ;  /* 0x0000005251067224 */ /* 0x000fe200078e0206 */
[----:B------:R-:W-:Y:S01]  /*9ef0*/  MOV R81, R143 ;  /* 0x0000008f00517202 */ /* 0x000fe20000000f00 */
[----:B------:R-:W-:Y:S01]  /*9f00*/  IMAD R24, R78, R28, RZ ;  /* 0x0000001c4e187224 */ /* 0x000fe200078e02ff */
[----:B------:R-:W-:Y:S01]  /*9f10*/  PRMT R123, R92, 0x8880, RZ ;  /* 0x000088805c7b7816 */ /* 0x000fe200000000ff */
[----:B------:R-:W-:Y:S01]  /*9f20*/  IMAD R28, R78, R32, RZ ;  /* 0x000000204e1c7224 */ /* 0x000fe200078e02ff */
[----:B------:R-:W-:Y:S01]  /*9f30*/  SHF.L.U32 R122, R92, 0x10, RZ ;  /* 0x000000105c7a7819 */ /* 0x000fe200000006ff */
[----:B------:R-:W-:Y:S01]  /*9f40*/  IMAD R7, R2, R82, R7 ;  /* 0x0000005202077224 */ /* 0x000fe200078e0207 */
[----:B------:R-:W-:Y:S01]  /*9f50*/  PRMT R120, R93, 0x8880, RZ ;  /* 0x000088805d787816 */ /* 0x000fe200000000ff */
[----:B------:R-:W-:Y:S01]  /*9f60*/  IMAD R32, R78, R36, RZ ;  /* 0x000000244e207224 */ /* 0x000fe200078e02ff */
[----:B------:R-:W-:Y:S01]  /*9f70*/  PRMT R117, R94, 0x8880, RZ ;  /* 0x000088805e757816 */ /* 0x000fe200000000ff */
[----:B------:R-:W-:Y:S01]  /*9f80*/  IMAD R2, R78, R17, RZ ;  /* 0x000000114e027224 */ /* 0x000fe200078e02ff */
[----:B------:R-:W-:Y:S01]  /*9f90*/  SHF.L.U32 R116, R94, 0x10, RZ ;  /* 0x000000105e747819 */ /* 0x000fe200000006ff */
[----:B------:R-:W-:Y:S01]  /*9fa0*/  IMAD R36, R78, R40, RZ ;  /* 0x000000284e247224 */ /* 0x000fe200078e02ff */
[----:B------:R-:W-:Y:S01]  /*9fb0*/  SHF.L.U32 R115, R94, 0x8, RZ ;  /* 0x000000085e737819 */ /* 0x000fe200000006ff */
[C---:B------:R-:W-:Y:S01]  /*9fc0*/  IMAD R17, R78.reuse, R21, RZ ;  /* 0x000000154e117224 */ /* 0x040fe200078e02ff */
[C---:B------:R-:W-:Y:S01]  /*9fd0*/  PRMT R114, R95.reuse, 0x8880, RZ ;  /* 0x000088805f727816 */ /* 0x040fe200000000ff */
[C---:B------:R-:W-:Y:S01]  /*9fe0*/  IMAD R40, R78.reuse, R44, RZ ;  /* 0x0000002c4e287224 */ /* 0x040fe200078e02ff */
[----:B------:R-:W-:Y:S01]  /*9ff0*/  SHF.L.U32 R113, R95, 0x10, RZ ;  /* 0x000000105f717819 */ /* 0x000fe200000006ff */
[----:B------:R-:W-:Y:S01]  /*a000*/  IMAD R21, R78, R25, RZ ;  /* 0x000000194e157224 */ /* 0x000fe200078e02ff */
[----:B------:R-:W-:Y:S01]  /*a010*/  PRMT R111, R96, 0x8880, RZ ;  /* 0x00008880606f7816 */ /* 0x000fe200000000ff */
        /* <DEDUP_REMOVED lines=8> */
[C---:B------:R-:W-:Y:S01]  /*a0a0*/  IMAD R52, R78.reuse, R56, RZ ;  /* 0x000000384e347224 */ /* 0x040fe200078e02ff */
[----:B------:R-:W-:Y:S01]  /*a0b0*/  SHF.L.U32 R142, R101, 0x8, RZ ;  /* 0x00000008658e7819 */ /* 0x000fe200000006ff */
[C---:B------:R-:W-:Y:S01]  /*a0c0*/  IMAD R8, R78.reuse, R8, RZ ;  /* 0x000000084e087224 */ /* 0x040fe200078e02ff */
[C---:B------:R-:W-:Y:S01]  /*a0d0*/  SHF.L.U32 R101, R99.reuse, 0x10, RZ ;  /* 0x0000001063657819 */ /* 0x040fe200000006ff */
[----:B------:R-:W-:Y:S01]  /*a0e0*/  IMAD R33, R78, R37, RZ ;  /* 0x000000254e217224 */ /* 0x000fe200078e02ff */
[----:B------:R-:W-:Y:S01]  /*a0f0*/  SHF.L.U32 R139, R102, 0x8, RZ ;  /* 0x00000008668b7819 */ /* 0x000fe200000006ff */
[C---:B------:R-:W-:Y:S01]  /*a100*/  IMAD R56, R78.reuse, R60, RZ ;  /* 0x0000003c4e387224 */ /* 0x040fe200078e02ff */
[----:B------:R-:W-:Y:S01]  /*a110*/  PRMT R102, R99, 0x8880, RZ ;  /* 0x0000888063667816 */ /* 0x000fe200000000ff */
[C---:B------:R-:W-:Y:S01]  /*a120*/  IMAD R37, R78.reuse, R41, RZ ;  /* 0x000000294e257224 */ /* 0x040fe200078e02ff */
[----:B------:R-:W-:Y:S01]  /*a130*/  SHF.L.U32 R136, R103, 0x8, RZ ;  /* 0x0000000867887819 */ /* 0x000fe200000006ff */
[C---:B------:R-:W-:Y:S01]  /*a140*/  IMAD R60, R78.reuse, R64, RZ ;  /* 0x000000404e3c7224 */ /* 0x040fe200078e02ff */
[----:B------:R-:W-:Y:S01]  /*a150*/  I2IP.S8.S32.SAT R64, R7, R6, RZ ;  /* 0x0000000607407239 */ /* 0x000fe200000014ff */
[C---:B------:R-:W-:Y:S01]  /*a160*/  IMAD R9, R78.reuse, R9, RZ ;  /* 0x000000094e097224 */ /* 0x040fe200078e02ff */
[----:B------:R-:W-:Y:S01]  /*a170*/  SHF.R.S32.HI R6, RZ, 0x18, R140 ;  /* 0x00000018ff067819 */ /* 0x000fe2000001148c */
[C---:B------:R-:W-:Y:S01]  /*a180*/  IMAD R41, R78.reuse, R45, RZ ;  /* 0x0000002d4e297224 */ /* 0x040fe200078e02ff */
[----:B------:R-:W-:Y:S01]  /*a190*/  SHF.R.S32.HI R7, RZ, 0x18, R142 ;  /* 0x00000018ff077819 */ /* 0x000fe2000001148e */
[----:B------:R-:W-:Y:S01]  /*a1a0*/  IMAD R45, R78, R49, RZ ;  /* 0x000000314e2d7224 */ /* 0x000fe200078e02ff */
[----:B------:R-:W-:Y:S01]  /*a1b0*/  SHF.L.U32 R133, R88, 0x8, RZ ;  /* 0x0000000858857819 */ /* 0x000fe200000006ff */
[C---:B------:R-:W-:Y:S01]  /*a1c0*/  IMAD R10, R78.reuse, R10, RZ ;  /* 0x0000000a4e0a7224 */ /* 0x040fe200078e02ff */
[----:B------:R-:W-:Y:S01]  /*a1d0*/  SHF.R.S32.HI R88, RZ, 0x18, R89 ;  /* 0x00000018ff587819 */ /* 0x000fe20000011459 */
[C---:B------:R-:W-:Y:S01]  /*a1e0*/  IMAD R49, R78.reuse, R53, RZ ;  /* 0x000000354e317224 */ /* 0x040fe200078e02ff */
[----:B------:R-:W-:Y:S01]  /*a1f0*/  SHF.L.U32 R130, R89, 0x8, RZ ;  /* 0x0000000859827819 */ /* 0x000fe200000006ff */
[-C--:B------:R-:W-:Y:S01]  /*a200*/  IMAD R8, R81, R82.reuse, R8 ;  /* 0x0000005251087224 */ /* 0x080fe200078e0208 */
[----:B------:R-:W-:Y:S01]  /*a210*/  SHF.R.S32.HI R81, RZ, 0x18, R139 ;  /* 0x00000018ff517819 */ /* 0x000fe2000001148b */
[C---:B------:R-:W-:Y:S01]  /*a220*/  IMAD R53, R78.reuse, R57, RZ ;  /* 0x000000394e357224 */ /* 0x040fe200078e02ff */
[----:B------:R-:W-:Y:S01]  /*a230*/  SHF.R.S32.HI R89, RZ, 0x18, R90 ;  /* 0x00000018ff597819 */ /* 0x000fe2000001145a */
[C---:B------:R-:W-:Y:S01]  /*a240*/  IMAD R11, R78.reuse, R11, RZ ;  /* 0x0000000b4e0b7224 */ /* 0x040fe200078e02ff */
[----:B------:R-:W-:Y:S01]  /*a250*/  SHF.R.S32.HI R90, RZ, 0x18, R91 ;  /* 0x00000018ff5a7819 */ /* 0x000fe2000001145b */
[C---:B------:R-:W-:Y:S01]  /*a260*/  IMAD R57, R78.reuse, R61, RZ ;  /* 0x0000003d4e397224 */ /* 0x040fe200078e02ff */
[----:B------:R-:W-:Y:S01]  /*a270*/  SHF.L.U32 R124, R91, 0x8, RZ ;  /* 0x000000085b7c7819 */ /* 0x000fe200000006ff */
[----:B------:R-:W-:Y:S01]  /*a280*/  IMAD R9, R83, R82, R9 ;  /* 0x0000005253097224 */ /* 0x000fe200078e0209 */
[----:B------:R-:W-:Y:S01]  /*a290*/  SHF.R.S32.HI R91, RZ, 0x18, R92 ;  /* 0x00000018ff5b7819 */ /* 0x000fe2000001145c */
[----:B------:R-:W-:Y:S01]  /*a2a0*/  IMAD R61, R78, R65, RZ ;  /* 0x000000414e3d7224 */ /* 0x000fe200078e02ff */
[----:B------:R-:W-:Y:S01]  /*a2b0*/  SHF.L.U32 R121, R92, 0x8, RZ ;  /* 0x000000085c797819 */ /* 0x000fe200000006ff */
[C---:B------:R-:W-:Y:S01]  /*a2c0*/  IMAD R12, R78.reuse, R12, RZ ;  /* 0x0000000c4e0c7224 */ /* 0x040fe200078e02ff */
[----:B------:R-:W-:Y:S01]  /*a2d0*/  SHF.R.S32.HI R92, RZ, 0x18, R93 ;  /* 0x00000018ff5c7819 */ /* 0x000fe2000001145d */
[----:B------:R-:W-:Y:S01]  /*a2e0*/  IMAD.MOV.U32 R65, RZ, RZ, R141 ;  /* 0x000000ffff417224 */ /* 0x000fe200078e008d */
[----:B------:R-:W-:Y:S01]  /*a2f0*/  SHF.L.U32 R118, R93, 0x8, RZ ;  /* 0x000000085d767819 */ /* 0x000fe200000006ff */
[----:B------:R-:W-:Y:S01]  /*a300*/  IMAD R10, R7, R82, R10 ;  /* 0x00000052070a7224 */ /* 0x000fe200078e020a */
[----:B------:R-:W-:Y:S01]  /*a310*/  MOV R7, R138 ;  /* 0x0000008a00077202 */ /* 0x000fe20000000f00 */
[----:B------:R-:W-:Y:S01]  /*a320*/  IMAD R13, R78, R13, RZ ;  /* 0x0000000d4e0d7224 */ /* 0x000fe200078e02ff */
[----:B------:R-:W-:Y:S01]  /*a330*/  SHF.R.S32.HI R93, RZ, 0x18, R94 ;  /* 0x00000018ff5d7819 */ /* 0x000fe2000001145e */
[----:B------:R-:W-:Y:S01]  /*a340*/  IMAD R11, R84, R82, R11 ;  /* 0x00000052540b7224 */ /* 0x000fe200078e020b */
[----:B------:R-:W-:Y:S01]  /*a350*/  I2IP.S8.S32.SAT R84, R5, R4, R64 ;  /* 0x0000000405547239 */ /* 0x000fe20000001440 */
[C---:B------:R-:W-:Y:S01]  /*a360*/  IMAD R14, R78.reuse, R14, RZ ;  /* 0x0000000e4e0e7224 */ /* 0x040fe200078e02ff */
[----:B------:R-:W-:Y:S01]  /*a370*/  SHF.R.S32.HI R5, RZ, 0x18, R137 ;  /* 0x00000018ff057819 */ /* 0x000fe20000011489 */
[----:B------:R-:W-:Y:S01]  /*a380*/  IMAD R12, R65, R82, R12 ;  /* 0x00000052410c7224 */ /* 0x000fe200078e020c */
[----:B------:R-:W-:Y:S01]  /*a390*/  I2IP.S8.S32.SAT R10, R11, R10, RZ ;  /* 0x0000000a0b0a7239 */ /* 0x000fe200000014ff */
[----:B------:R-:W-:Y:S01]  /*a3a0*/  IMAD R15, R78, R15, RZ ;  /* 0x0000000f4e0f7224 */ /* 0x000fe200078e02ff */
[----:B------:R-:W-:Y:S01]  /*a3b0*/  SHF.R.S32.HI R94, RZ, 0x18, R95 ;  /* 0x00000018ff5e7819 */ /* 0x000fe2000001145f */
[-C--:B------:R-:W-:Y:S01]  /*a3c0*/  IMAD R13, R6, R82.reuse, R13 ;  /* 0x00000052060d7224 */ /* 0x080fe200078e020d */
[----:B------:R-:W-:Y:S01]  /*a3d0*/  SHF.R.S32.HI R6, RZ, 0x18, R134 ;  /* 0x00000018ff067819 */ /* 0x000fe20000011486 */
[-C--:B------:R-:W-:Y:S01]  /*a3e0*/  IMAD R14, R81, R82.reuse, R14 ;  /* 0x00000052510e7224 */ /* 0x080fe200078e020e */
        /* <DEDUP_REMOVED lines=10> */
[----:B------:R-:W-:Y:S01]  /*a490*/  MOV R5, R135 ;  /* 0x0000008700057202 */ /* 0x000fe20000000f00 */
[-C--:B------:R-:W-:Y:S01]  /*a4a0*/  IMAD R3, R4, R82.reuse, R3 ;  /* 0x0000005204037224 */ /* 0x080fe200078e0203 */
[----:B------:R-:W-:Y:S01]  /*a4b0*/  SHF.R.S32.HI R4, RZ, 0x18, R131 ;  /* 0x00000018ff047819 */ /* 0x000fe20000011483 */
[----:B------:R-:W-:Y:S01]  /*a4c0*/  IMAD R19, R86, R82, R19 ;  /* 0x0000005256137224 */ /* 0x000fe200078e0213 */
[----:B------:R-:W-:Y:S01]  /*a4d0*/  I2IP.S8.S32.SAT R86, R13, R12, R14 ;  /* 0x0000000c0d567239 */ /* 0x000fe2000000140e */
[----:B------:R-:W-:Y:S01]  /*a4e0*/  IMAD R18, R78, R22, RZ ;  /* 0x000000164e127224 */ /* 0x000fe200078e02ff */
[----:B------:R-:W-:Y:S01]  /*a4f0*/  SHF.L.U32 R109, R96, 0x8, RZ ;  /* 0x00000008606d7819 */ /* 0x000fe200000006ff */
[----:B------:R-:W-:Y:S01]  /*a500*/  IMAD R16, R5, R82, R16 ;  /* 0x0000005205107224 */ /* 0x000fe200078e0210 */
[----:B------:R-:W-:Y:S01]  /*a510*/  I2IP.S8.S32.SAT R19, R19, R3, RZ ;  /* 0x0000000313137239 */ /* 0x000fe200000014ff */
[----:B------:R-:W-:Y:S01]  /*a520*/  IMAD R23, R78, R23, RZ ;  /* 0x000000174e177224 */ /* 0x000fe200078e02ff */
[----:B------:R-:W-:Y:S01]  /*a530*/  MOV R3, R132 ;  /* 0x0000008400037202 */ /* 0x000fe20000000f00 */
[-C--:B------:R-:W-:Y:S01]  /*a540*/  IMAD R17, R6, R82.reuse, R17 ;  /* 0x0000005206117224 */ /* 0x080fe200078e0211 */
[----:B------:R-:W-:Y:S01]  /*a550*/  MOV R5, R129 ;  /* 0x0000008100057202 */ /* 0x000fe20000000f00 */
[-C--:B------:R-:W-:Y:S01]  /*a560*/  IMAD R18, R7, R82.reuse, R18 ;  /* 0x0000005207127224 */ /* 0x080fe200078e0212 */
[----:B------:R-:W-:Y:S01]  /*a570*/  SHF.R.S32.HI R7, RZ, 0x18, R127 ;  /* 0x00000018ff077819 */ /* 0x000fe2000001147f */
[----:B------:R-:W-:Y:S01]  /*a580*/  IMAD R23, R87, R82, R23 ;  /* 0x0000005257177224 */ /* 0x000fe200078e0217 */
[----:B------:R-:W-:Y:S01]  /*a590*/  I2IP.S8.S32.SAT R87, R2, R0, R19 ;  /* 0x0000000002577239 */ /* 0x000fe20000001413 */
[----:B------:R-:W-:Y:S01]  /*a5a0*/  IMAD R20, R3, R82, R20 ;  /* 0x0000005203147224 */ /* 0x000fe200078e0214 */
[----:B------:R-:W-:Y:S01]  /*a5b0*/  SHF.R.S32.HI R3, RZ, 0x18, R130 ;  /* 0x00000018ff037819 */ /* 0x000fe20000011482 */
[C---:B------:R-:W-:Y:S01]  /*a5c0*/  IMAD R22, R78.reuse, R26, RZ ;  /* 0x0000001a4e167224 */ /* 0x040fe200078e02ff */
[----:B------:R-:W-:Y:S01]  /*a5d0*/  I2IP.S8.S32.SAT R18, R23, R18, RZ ;  /* 0x0000001217127239 */ /* 0x000fe200000014ff */
[----:B------:R-:W-:Y:S01]  /*a5e0*/  IMAD R27, R78, R27, RZ ;  /* 0x0000001b4e1b7224 */ /* 0x000fe200078e02ff */
[----:B------:R1:W-:Y:S01]  /*a5f0*/  STS.128 [R153+UR49+0xa200], R84 ;  /* 0x00a2005499007988 */ /* 0x0003e20008000c31 */
[----:B------:R-:W-:Y:S01]  /*a600*/  IMAD R21, R4, R82, R21 ;  /* 0x0000005204157224 */ /* 0x000fe200078e0215 */
[----:B------:R-:W-:Y:S01]  /*a610*/  I2IP.S8.S32.SAT R16, R17, R16, R18 ;  /* 0x0000001011107239 */ /* 0x000fe20000001412 */
[-C--:B------:R-:W-:Y:S01]  /*a620*/  IMAD R22, R3, R82.reuse, R22 ;  /* 0x0000005203167224 */ /* 0x080fe200078e0216 */
[----:B------:R-:W-:Y:S01]  /*a630*/  SHF.R.S32.HI R0, RZ, 0x18, R128 ;  /* 0x00000018ff007819 */ /* 0x000fe20000011480 */
[----:B------:R-:W-:Y:S01]  /*a640*/  IMAD R27, R88, R82, R27 ;  /* 0x00000052581b7224 */ /* 0x000fe200078e021b */
[----:B------:R-:W-:Y:S01]  /*a650*/  SHF.R.S32.HI R96, RZ, 0x18, R97 ;  /* 0x00000018ff607819 */ /* 0x000fe20000011461 */
[C---:B------:R-:W-:Y:S01]  /*a660*/  IMAD R26, R78.reuse, R30, RZ ;  /* 0x0000001e4e1a7224 */ /* 0x040fe200078e02ff */
[----:B------:R-:W-:Y:S01]  /*a670*/  SHF.L.U32 R106, R97, 0x8, RZ ;  /* 0x00000008616a7819 */ /* 0x000fe200000006ff */
[----:B------:R-:W-:Y:S01]  /*a680*/  IMAD R24, R5, R82, R24 ;  /* 0x0000005205187224 */ /* 0x000fe200078e0218 */
[----:B------:R-:W-:Y:S01]  /*a690*/  I2IP.S8.S32.SAT R17, R27, R22, RZ ;  /* 0x000000161b117239 */ /* 0x000fe200000014ff */
[----:B------:R-:W-:Y:S01]  /*a6a0*/  IMAD R31, R78, R31, RZ ;  /* 0x0000001f4e1f7224 */ /* 0x000fe200078e02ff */
[----:B------:R-:W-:Y:S01]  /*a6b0*/  SHF.R.S32.HI R5, RZ, 0x18, R124 ;  /* 0x00000018ff057819 */ /* 0x000fe2000001147c */
[----:B------:R-:W-:Y:S01]  /*a6c0*/  IMAD R25, R0, R82, R25 ;  /* 0x0000005200197224 */ /* 0x000fe200078e0219 */
[----:B------:R-:W-:Y:S01]  /*a6d0*/  I2IP.S8.S32.SAT R17, R21, R20, R17 ;  /* 0x0000001415117239 */ /* 0x000fe20000001411 */
[-C--:B------:R-:W-:Y:S01]  /*a6e0*/  IMAD R26, R7, R82.reuse, R26 ;  /* 0x00000052071a7224 */ /* 0x080fe200078e021a */
[----:B------:R-:W-:Y:S01]  /*a6f0*/  SHF.R.S32.HI R0, RZ, 0x18, R125 ;  /* 0x00000018ff007819 */ /* 0x000fe2000001147d */
[----:B------:R-:W-:Y:S01]  /*a700*/  IMAD.MOV.U32 R3, RZ, RZ, R126 ;  /* 0x000000ffff037224 */ /* 0x000fe200078e007e */
[----:B------:R-:W-:Y:S01]  /*a710*/  SHF.R.S32.HI R7, RZ, 0x18, R118 ;  /* 0x00000018ff077819 */ /* 0x000fe20000011476 */
[----:B------:R-:W-:Y:S01]  /*a720*/  IMAD R31, R89, R82, R31 ;  /* 0x00000052591f7224 */ /* 0x000fe200078e021f */
[----:B------:R-:W-:Y:S01]  /*a730*/  SHF.R.S32.HI R97, RZ, 0x18, R98 ;  /* 0x00000018ff617819 */ /* 0x000fe20000011462 */
[----:B------:R-:W-:Y:S01]  /*a740*/  IMAD R30, R78, R34, RZ ;  /* 0x000000224e1e7224 */ /* 0x000fe200078e02ff */
[----:B------:R-:W-:Y:S01]  /*a750*/  SHF.L.U32 R103, R98, 0x8, RZ ;  /* 0x0000000862677819 */ /* 0x000fe200000006ff */
[----:B------:R-:W-:Y:S01]  /*a760*/  IMAD R28, R3, R82, R28 ;  /* 0x00000052031c7224 */ /* 0x000fe200078e021c */
[----:B------:R-:W-:Y:S01]  /*a770*/  I2IP.S8.S32.SAT R18, R31, R26, RZ ;  /* 0x0000001a1f127239 */ /* 0x000fe200000014ff */
[----:B------:R-:W-:Y:S01]  /*a780*/  IMAD R35, R78, R35, RZ ;  /* 0x000000234e237224 */ /* 0x000fe200078e02ff */
[----:B------:R-:W-:Y:S01]  /*a790*/  MOV R3, R123 ;  /* 0x0000007b00037202 */ /* 0x000fe20000000f00 */
[----:B------:R-:W-:Y:S01]  /*a7a0*/  IMAD R29, R0, R82, R29 ;  /* 0x00000052001d7224 */ /* 0x000fe200078e021d */
[----:B------:R-:W-:Y:S01]  /*a7b0*/  I2IP.S8.S32.SAT R18, R25, R24, R18 ;  /* 0x0000001819127239 */ /* 0x000fe20000001412 */
[-C--:B------:R-:W-:Y:S01]  /*a7c0*/  IMAD R30, R5, R82.reuse, R30 ;  /* 0x00000052051e7224 */ /* 0x080fe200078e021e */
[----:B------:R-:W-:Y:S01]  /*a7d0*/  SHF.R.S32.HI R0, RZ, 0x18, R122 ;  /* 0x00000018ff007819 */ /* 0x000fe2000001147a */
[----:B------:R-:W-:Y:S01]  /*a7e0*/  IMAD R35, R90, R82, R35 ;  /* 0x000000525a237224 */ /* 0x000fe200078e0223 */
[----:B------:R-:W-:Y:S01]  /*a7f0*/  MOV R5, R120 ;  /* 0x0000007800057202 */ /* 0x000fe20000000f00 */
[----:B------:R-:W-:Y:S01]  /*a800*/  IMAD R32, R3, R82, R32 ;  /* 0x0000005203207224 */ /* 0x000fe200078e0220 */
[----:B------:R-:W-:Y:S01]  /*a810*/  SHF.R.S32.HI R3, RZ, 0x18, R121 ;  /* 0x00000018ff037819 */ /* 0x000fe20000011479 */
[C---:B------:R-:W-:Y:S01]  /*a820*/  IMAD R34, R78.reuse, R38, RZ ;  /* 0x000000264e227224 */ /* 0x040fe200078e02ff */
[----:B------:R-:W-:Y:S01]  /*a830*/  I2IP.S8.S32.SAT R19, R35, R30, RZ ;  /* 0x0000001e23137239 */ /* 0x000fe200000014ff */
[----:B------:R-:W-:Y:S01]  /*a840*/  IMAD R39, R78, R39, RZ ;  /* 0x000000274e277224 */ /* 0x000fe200078e02ff */
[----:B------:R-:W-:Y:S01]  /*a850*/  SHF.R.S32.HI R98, RZ, 0x18, R99 ;  /* 0x00000018ff627819 */ /* 0x000fe20000011463 */
[----:B------:R-:W-:Y:S01]  /*a860*/  IMAD R33, R0, R82, R33 ;  /* 0x0000005200217224 */ /* 0x000fe200078e0221 */
[----:B------:R-:W-:Y:S01]  /*a870*/  I2IP.S8.S32.SAT R19, R29, R28, R19 ;  /* 0x0000001c1d137239 */ /* 0x000fe20000001413 */
[-C--:B------:R-:W-:Y:S01]  /*a880*/  IMAD R34, R3, R82.reuse, R34 ;  /* 0x0000005203227224 */ /* 0x080fe200078e0222 */
[----:B------:R-:W-:Y:S01]  /*a890*/  SHF.R.S32.HI R0, RZ, 0x18, R119 ;  /* 0x00000018ff007819 */ /* 0x000fe20000011477 */
[----:B------:R-:W-:Y:S01]  /*a8a0*/  IMAD R39, R91, R82, R39 ;  /* 0x000000525b277224 */ /* 0x000fe200078e0227 */
[----:B------:R-:W-:Y:S01]  /*a8b0*/  MOV R3, R117 ;  /* 0x0000007500037202 */ /* 0x000fe20000000f00 */
[C---:B------:R-:W-:Y:S01]  /*a8c0*/  IMAD R38, R78.reuse, R42, RZ ;  /* 0x0000002a4e267224 */ /* 0x040fe200078e02ff */
[----:B------:R1:W-:Y:S01]  /*a8d0*/  STS.128 [R172+0xa200], R16 ;  /* 0x00a20010ac007388 */ /* 0x0003e20000000c00 */
        /* <DEDUP_REMOVED lines=8> */
[-C--:B------:R-:W-:Y:S01]  /*a960*/  IMAD R43, R92, R82.reuse, R43 ;  /* 0x000000525c2b7224 */ /* 0x080fe200078e022b */
[----:B------:R-:W-:Y:S01]  /*a970*/  SHF.R.S32.HI R7, RZ, 0x18, R112 ;  /* 0x00000018ff077819 */ /* 0x000fe20000011470 */
[----:B------:R-:W-:Y:S01]  /*a980*/  IMAD R40, R3, R82, R40 ;  /* 0x0000005203287224 */ /* 0x000fe200078e0228 */
[----:B------:R-:W-:Y:S01]  /*a990*/  SHF.R.S32.HI R3, RZ, 0x18, R115 ;  /* 0x00000018ff037819 */ /* 0x000fe20000011473 */
[C---:B------:R-:W-:Y:S01]  /*a9a0*/  IMAD R42, R78.reuse, R46, RZ ;  /* 0x0000002e4e2a7224 */ /* 0x040fe200078e02ff */
[----:B------:R-:W-:Y:S01]  /*a9b0*/  I2IP.S8.S32.SAT R38, R43, R38, RZ ;  /* 0x000000262b267239 */ /* 0x000fe200000014ff */
[----:B------:R-:W-:Y:S01]  /*a9c0*/  IMAD R47, R78, R47, RZ ;  /* 0x0000002f4e2f7224 */ /* 0x000fe200078e02ff */
[----:B------:R-:W-:Y:S01]  /*a9d0*/  SHF.L.U32 R100, R99, 0x8, RZ ;  /* 0x0000000863647819 */ /* 0x000fe200000006ff */
[----:B------:R-:W-:Y:S01]  /*a9e0*/  IMAD R41, R0, R82, R41 ;  /* 0x0000005200297224 */ /* 0x000fe200078e0229 */
[----:B------:R-:W-:Y:S01]  /*a9f0*/  I2IP.S8.S32.SAT R33, R37, R36, R38 ;  /* 0x0000002425217239 */ /* 0x000fe20000001426 */
[-C--:B------:R-:W-:Y:S01]  /*aa00*/  IMAD R42, R3, R82.reuse, R42 ;  /* 0x00000052032a7224 */ /* 0x080fe200078e022a */
[----:B------:R-:W-:Y:S01]  /*aa10*/  SHF.R.S32.HI R0, RZ, 0x18, R113 ;  /* 0x00000018ff007819 */ /* 0x000fe20000011471 */
[----:B------:R-:W-:Y:S01]  /*aa20*/  IMAD R47, R93, R82, R47 ;  /* 0x000000525d2f7224 */ /* 0x000fe200078e022f */
[----:B------:R-:W-:Y:S01]  /*aa30*/  IADD3 R76, PT, PT, R76, 0x1, RZ ;  /* 0x000000014c4c7810 */ /* 0x000fe20007ffe0ff */
[C---:B------:R-:W-:Y:S02]  /*aa40*/  IMAD R46, R78.reuse, R50, RZ ;  /* 0x000000324e2e7224 */ /* 0x040fe400078e02ff */
        /* <DEDUP_REMOVED lines=8> */
[----:B------:R-:W-:Y:S02]  /*aad0*/  IMAD.MOV.U32 R3, RZ, RZ, R111 ;  /* 0x000000ffff037224 */ /* 0x000fe400078e006f */
[-C--:B------:R-:W-:Y:S02]  /*aae0*/  IMAD R51, R94, R82.reuse, R51 ;  /* 0x000000525e337224 */ /* 0x080fe400078e0233 */
[----:B------:R-:W-:Y:S01]  /*aaf0*/  IMAD R48, R3, R82, R48 ;  /* 0x0000005203307224 */ /* 0x000fe200078e0230 */
[----:B------:R-:W-:Y:S01]  /*ab00*/  SHF.R.S32.HI R3, RZ, 0x18, R109 ;  /* 0x00000018ff037819 */ /* 0x000fe2000001146d */
[C---:B------:R-:W-:Y:S01]  /*ab10*/  IMAD R50, R78.reuse, R54, RZ ;  /* 0x000000364e327224 */ /* 0x040fe200078e02ff */
[----:B------:R-:W-:Y:S01]  /*ab20*/  I2IP.S8.S32.SAT R35, R51, R46, RZ ;  /* 0x0000002e33237239 */ /* 0x000fe200000014ff */
[----:B------:R-:W-:Y:S02]  /*ab30*/  IMAD R55, R78, R55, RZ ;  /* 0x000000374e377224 */ /* 0x000fe400078e02ff */
[----:B------:R-:W-:Y:S01]  /*ab40*/  IMAD R49, R0, R82, R49 ;  /* 0x0000005200317224 */ /* 0x000fe200078e0231 */
[----:B------:R-:W-:Y:S01]  /*ab50*/  I2IP.S8.S32.SAT R35, R45, R44, R35 ;  /* 0x0000002c2d237239 */ /* 0x000fe20000001423 */
[-C--:B------:R-:W-:Y:S01]  /*ab60*/  IMAD R50, R3, R82.reuse, R50 ;  /* 0x0000005203327224 */ /* 0x080fe200078e0232 */
[----:B------:R-:W-:Y:S01]  /*ab70*/  SHF.R.S32.HI R0, RZ, 0x18, R107 ;  /* 0x00000018ff007819 */ /* 0x000fe2000001146b */
[----:B------:R-:W-:Y:S01]  /*ab80*/  IMAD R55, R95, R82, R55 ;  /* 0x000000525f377224 */ /* 0x000fe200078e0237 */
[----:B------:R-:W-:Y:S01]  /*ab90*/  SHF.R.S32.HI R3, RZ, 0x18, R106 ;  /* 0x00000018ff037819 */ /* 0x000fe2000001146a */
        /* <DEDUP_REMOVED lines=11> */
[----:B------:R-:W-:Y:S01]  /*ac50*/  SHF.R.S32.HI R3, RZ, 0x18, R103 ;  /* 0x00000018ff037819 */ /* 0x000fe20000011467 */
[----:B------:R-:W-:Y:S02]  /*ac60*/  IMAD R58, R78, R62, RZ ;  /* 0x0000003e4e3a7224 */ /* 0x000fe400078e02ff */
[----:B------:R-:W-:Y:S01]  /*ac70*/  IMAD R56, R5, R82, R56 ;  /* 0x0000005205387224 */ /* 0x000fe200078e0238 */
[----:B------:R-:W-:Y:S01]  /*ac80*/  MOV R5, R102 ;  /* 0x0000006600057202 */ /* 0x000fe20000000f00 */
[----:B------:R-:W-:Y:S01]  /*ac90*/  IMAD R57, R0, R82, R57 ;  /* 0x0000005200397224 */ /* 0x000fe200078e0239 */
[----:B------:R-:W-:Y:S01]  /*aca0*/  SHF.R.S32.HI R0, RZ, 0x18, R101 ;  /* 0x00000018ff007819 */ /* 0x000fe20000011465 */
[C---:B------:R-:W-:Y:S01]  /*acb0*/  IMAD R63, R78.reuse, R63, RZ ;  /* 0x0000003f4e3f7224 */ /* 0x040fe200078e02ff */
[----:B------:R-:W-:Y:S01]  /*acc0*/  I2IP.S8.S32.SAT R54, R59, R54, RZ ;  /* 0x000000363b367239 */ /* 0x000fe200000014ff */
[-C--:B------:R-:W-:Y:S01]  /*acd0*/  IMAD R58, R3, R82.reuse, R58 ;  /* 0x00000052033a7224 */ /* 0x080fe200078e023a */
[----:B------:R-:W-:Y:S01]  /*ace0*/  SHF.R.S32.HI R3, RZ, 0x18, R100 ;  /* 0x00000018ff037819 */ /* 0x000fe20000011464 */
[----:B------:R-:W-:Y:S01]  /*acf0*/  IMAD R63, R97, R82, R63 ;  /* 0x00000052613f7224 */ /* 0x000fe200078e023f */
[----:B------:R-:W-:Y:S01]  /*ad00*/  I2IP.S8.S32.SAT R49, R53, R52, R54 ;  /* 0x0000003435317239 */ /* 0x000fe20000001436 */
        /* <DEDUP_REMOVED lines=28> */
.L_x_121:
[----:B------:R-:W-:Y:S05]  /*aed0*/  BSYNC.RECONVERGENT B0 ;  /* 0x0000000000007941 */ /* 0x000fea0003800200 */
.L_x_120:
[----:B------:R-:W-:Y:S01]  /*aee0*/  BAR.SYNC.DEFER_BLOCKING 0x1, 0x80 ;  /* 0x0042000000007b1d */ /* 0x000fe20000010000 */
[----:B------:R-:W-:Y:S01]  /*aef0*/  ISETP.NE.AND P2, PT, R168, RZ, PT ;  /* 0x000000ffa800720c */ /* 0x000fe20003f45270 */
[----:B------:R-:W-:Y:S01]  /*af00*/  IMAD.IADD R20, R75, 0x1, R150 ;  /* 0x000000014b147824 */ /* 0x000fe200078e0296 */
[----:B------:R-:W-:Y:S01]  /*af10*/  ISETP.NE.AND P0, PT, R169, 0x2, PT ;  /* 0x00000002a900780c */ /* 0x000fe20003f05270 */
[----:B------:R-:W-:Y:S01]  /*af20*/  IMAD.IADD R21, R77, 0x1, R152 ;  /* 0x000000014d157824 */ /* 0x000fe200078e0298 */
[----:B------:R-:W-:Y:S02]  /*af30*/  ISETP.NE.AND P1, PT, R76, 0x2, PT ;  /* 0x000000024c00780c */ /* 0x000fe40003f25270 */
[----:B------:R-:W-:Y:S02]  /*af40*/  SEL R0, RZ, 0x1, P0 ;  /* 0x00000001ff007807 */ /* 0x000fe40000000000 */
[----:B------:R-:W-:Y:S02]  /*af50*/  SEL R3, RZ, 0x1, P1 ;  /* 0x00000001ff037807 */ /* 0x000fe40000800000 */
[----:B------:R-:W-:Y:S02]  /*af60*/  LOP3.LUT R161, R161, R0, RZ, 0x3c, !PT ;  /* 0x00000000a1a17212 */ /* 0x000fe400078e3cff */
[----:B------:R-:W-:Y:S02]  /*af70*/  LOP3.LUT R162, R162, R3, RZ, 0x3c, !PT ;  /* 0x00000003a2a27212 */ /* 0x000fe400078e3cff */
[----:B------:R-:W-:Y:S02]  /*af80*/  @P2 R2UR UR36, R158 ;  /* 0x000000009e2422ca */ /* 0x000fe400000e0000 */
[----:B------:R-:W-:Y:S02]  /*af90*/  SEL R169, R169, RZ, P0 ;  /* 0x000000ffa9a97207 */ /* 0x000fe40000000000 */
[----:B------:R-:W-:Y:S01]  /*afa0*/  SEL R76, R76, RZ, P1 ;  /* 0x000000ff4c4c7207 */ /* 0x000fe20000800000 */
[----:B------:R-:W-:Y:S10]  /*afb0*/  @P2 BRA `(.L_x_122) ;  /* 0xffffff9800a82947 */ /* 0x000ff4000383ffff */
[----:B------:R-:W-:Y:S05]  /*afc0*/  EXIT ;  /* 0x000000000000794d */ /* 0x000fea0003800000 */
.L_x_19:
[----:B--2---:R2:W1:Y:S02]  /*afd0*/  SYNCS.PHASECHK.TRANS64.TRYWAIT P0, [R3+URZ+0xe0], R2 ;  /* 0x0000e002030075a7 */ /* 0x00446400080011ff */
[----:B-1----:R-:W-:Y:S05]  /*afe0*/  @!P0 NANOSLEEP.SYNCS 0x989680 ;  /* 0x009896800000895d */ /* 0x002fea0003900000 */
[----:B------:R-:W1:Y:S02]  /*aff0*/  @!P0 SYNCS.PHASECHK.TRANS64 P0, [R3+URZ+0xe0], R2 ;  /* 0x0000e002030085a7 */ /* 0x000e6400080010ff */
[----:B-1----:R-:W-:Y:S05]  /*b000*/  @!P0 BRA `(.L_x_19) ;  /* 0xfffffffc00f08947 */ /* 0x002fea000383ffff */
[----:B------:R-:W-:Y:S05]  /*b010*/  BRA `(.L_x_123) ;  /* 0xffffff6400647947 */ /* 0x000fea000383ffff */
.L_x_22:
[----:B-1----:R-:W-:-:S07]  /*b020*/  MOV R2, UR33 ;  /* 0x0000002100027c02 */ /* 0x002fce0008000f00 */
.L_x_124:
[----:B-1----:R1:W2:Y:S02]  /*b030*/  SYNCS.PHASECHK.TRANS64.TRYWAIT P0, [R2+URZ+0x20], R5 ;  /* 0x00002005020075a7 */ /* 0x0022a400080011ff */
[----:B--2---:R-:W-:Y:S05]  /*b040*/  @!P0 NANOSLEEP.SYNCS 0x989680 ;  /* 0x009896800000895d */ /* 0x004fea0003900000 */
[----:B------:R-:W2:Y:S02]  /*b050*/  @!P0 SYNCS.PHASECHK.TRANS64 P0, [R2+URZ+0x20], R5 ;  /* 0x00002005020085a7 */ /* 0x000ea400080010ff */
[----:B--2---:R-:W-:Y:S05]  /*b060*/  @!P0 BRA `(.L_x_124) ;  /* 0xfffffffc00f08947 */ /* 0x004fea000383ffff */
[----:B------:R-:W-:Y:S05]  /*b070*/  BRA `(.L_x_21) ;  /* 0xffffff6400b47947 */ /* 0x000fea000383ffff */
.L_x_28:
[----:B-1----:R-:W-:-:S07]  /*b080*/  MOV R2, UR17 ;  /* 0x0000001100027c02 */ /* 0x002fce0008000f00 */
.L_x_125:
[----:B-1----:R1:W2:Y:S02]  /*b090*/  SYNCS.PHASECHK.TRANS64.TRYWAIT P0, [R2+URZ+0x20], R5 ;  /* 0x00002005020075a7 */ /* 0x0022a400080011ff */
[----:B--2---:R-:W-:Y:S05]  /*b0a0*/  @!P0 NANOSLEEP.SYNCS 0x989680 ;  /* 0x009896800000895d */ /* 0x004fea0003900000 */
[----:B------:R-:W2:Y:S02]  /*b0b0*/  @!P0 SYNCS.PHASECHK.TRANS64 P0, [R2+URZ+0x20], R5 ;  /* 0x00002005020085a7 */ /* 0x000ea400080010ff */
[----:B--2---:R-:W-:Y:S05]  /*b0c0*/  @!P0 BRA `(.L_x_125) ;  /* 0xfffffffc00f08947 */ /* 0x004fea000383ffff */
[----:B------:R-:W-:Y:S05]  /*b0d0*/  BRA `(.L_x_27) ;  /* 0xffffff68005c7947 */ /* 0x000fea000383ffff */
.L_x_32:
[----:B-1----:R1:W2:Y:S02]  /*b0e0*/  SYNCS.PHASECHK.TRANS64.TRYWAIT P0, [R2+URZ+0x90], R3 ;  /* 0x00009003020075a7 */ /* 0x0022a400080011ff */
[----:B--2---:R-:W-:Y:S05]  /*b0f0*/  @!P0 NANOSLEEP.SYNCS 0x989680 ;  /* 0x009896800000895d */ /* 0x004fea0003900000 */
[----:B------:R-:W2:Y:S02]  /*b100*/  @!P0 SYNCS.PHASECHK.TRANS64 P0, [R2+URZ+0x90], R3 ;  /* 0x00009003020085a7 */ /* 0x000ea400080010ff */
[----:B--2---:R-:W-:Y:S05]  /*b110*/  @!P0 BRA `(.L_x_32) ;  /* 0xfffffffc00f08947 */ /* 0x004fea000383ffff */
[----:B------:R-:W-:Y:S05]  /*b120*/  BRA `(.L_x_126) ;  /* 0xffffff6800ec7947 */ /* 0x000fea000383ffff */
.L_x_36:
[----:B----4-:R-:W-:-:S07]  /*b130*/  MOV R0, UR5 ;  /* 0x0000000500007c02 */ /* 0x010fce0008000f00 */
.L_x_127:
[----:B-1----:R1:W2:Y:S02]  /*b140*/  SYNCS.PHASECHK.TRANS64.TRYWAIT P0, [R0+URZ], R3 ;  /* 0x00000003000075a7 */ /* 0x0022a400080011ff */
[----:B--2---:R-:W-:Y:S05]  /*b150*/  @!P0 NANOSLEEP.SYNCS 0x989680 ;  /* 0x009896800000895d */ /* 0x004fea0003900000 */
[----:B------:R-:W2:Y:S02]  /*b160*/  @!P0 SYNCS.PHASECHK.TRANS64 P0, [R0+URZ], R3 ;  /* 0x00000003000085a7 */ /* 0x000ea400080010ff */
[----:B--2---:R-:W-:Y:S05]  /*b170*/  @!P0 BRA `(.L_x_127) ;  /* 0xfffffffc00f08947 */ /* 0x004fea000383ffff */
[----:B------:R-:W-:Y:S05]  /*b180*/  BRA `(.L_x_128) ;  /* 0xffffff70005c7947 */ /* 0x000fea000383ffff */
.L_x_37:
[----:B----4-:R-:W-:-:S07]  /*b190*/  MOV R0, UR5 ;  /* 0x0000000500007c02 */ /* 0x010fce0008000f00 */
.L_x_129:
[----:B-1----:R1:W2:Y:S02]  /*b1a0*/  SYNCS.PHASECHK.TRANS64.TRYWAIT P0, [R0+URZ], R3 ;  /* 0x00000003000075a7 */ /* 0x0022a400080011ff */
[----:B--2---:R-:W-:Y:S05]  /*b1b0*/  @!P0 NANOSLEEP.SYNCS 0x989680 ;  /* 0x009896800000895d */ /* 0x004fea0003900000 */
[----:B------:R-:W2:Y:S02]  /*b1c0*/  @!P0 SYNCS.PHASECHK.TRANS64 P0, [R0+URZ], R3 ;  /* 0x00000003000085a7 */ /* 0x000ea400080010ff */
[----:B--2---:R-:W-:Y:S05]  /*b1d0*/  @!P0 BRA `(.L_x_129) ;  /* 0xfffffffc00f08947 */ /* 0x004fea000383ffff */
[----:B------:R-:W-:Y:S05]  /*b1e0*/  BRA `(.L_x_130) ;  /* 0xffffff7000687947 */ /* 0x000fea000383ffff */
.L_x_38:
[----:B----4-:R-:W-:-:S07]  /*b1f0*/  MOV R0, UR5 ;  /* 0x0000000500007c02 */ /* 0x010fce0008000f00 */
.L_x_131:
[----:B-1----:R1:W2:Y:S02]  /*b200*/  SYNCS.PHASECHK.TRANS64.TRYWAIT P0, [R0+URZ], R3 ;  /* 0x00000003000075a7 */ /* 0x0022a400080011ff */
[----:B--2---:R-:W-:Y:S05]  /*b210*/  @!P0 NANOSLEEP.SYNCS 0x989680 ;  /* 0x009896800000895d */ /* 0x004fea0003900000 */
[----:B------:R-:W2:Y:S02]  /*b220*/  @!P0 SYNCS.PHASECHK.TRANS64 P0, [R0+URZ], R3 ;  /* 0x00000003000085a7 */ /* 0x000ea400080010ff */
[----:B--2---:R-:W-:Y:S05]  /*b230*/  @!P0 BRA `(.L_x_131) ;  /* 0xfffffffc00f08947 */ /* 0x004fea000383ffff */
[----:B------:R-:W-:Y:S05]  /*b240*/  BRA `(.L_x_132) ;  /* 0xffffff7000747947 */ /* 0x000fea000383ffff */
.L_x_41:
[----:B-1----:R1:W2:Y:S02]  /*b250*/  SYNCS.PHASECHK.TRANS64.TRYWAIT P0, [R0+URZ+0xd0], R5 ;  /* 0x0000d005000075a7 */ /* 0x0022a400080011ff */
[----:B--2---:R-:W-:Y:S05]  /*b260*/  @!P0 NANOSLEEP.SYNCS 0x989680 ;  /* 0x009896800000895d */ /* 0x004fea0003900000 */
[----:B------:R-:W2:Y:S02]  /*b270*/  @!P0 SYNCS.PHASECHK.TRANS64 P0, [R0+URZ+0xd0], R5 ;  /* 0x0000d005000085a7 */ /* 0x000ea400080010ff */
[----:B--2---:R-:W-:Y:S05]  /*b280*/  @!P0 BRA `(.L_x_41) ;  /* 0xfffffffc00f08947 */ /* 0x004fea000383ffff */
[----:B------:R-:W-:Y:S05]  /*b290*/  BRA `(.L_x_133) ;  /* 0xffffff7000d07947 */ /* 0x000fea000383ffff */
.L_x_42:
[----:B------:R-:W-:-:S07]  /*b2a0*/  MOV R0, UR5 ;  /* 0x0000000500007c02 */ /* 0x000fce0008000f00 */
.L_x_134:
[----:B-1----:R1:W2:Y:S02]  /*b2b0*/  SYNCS.PHASECHK.TRANS64.TRYWAIT P0, [R0+URZ+0xa0], R5 ;  /* 0x0000a005000075a7 */ /* 0x0022a400080011ff */
[----:B--2---:R-:W-:Y:S05]  /*b2c0*/  @!P0 NANOSLEEP.SYNCS 0x989680 ;  /* 0x009896800000895d */ /* 0x004fea0003900000 */
[----:B------:R-:W2:Y:S02]  /*b2d0*/  @!P0 SYNCS.PHASECHK.TRANS64 P0, [R0+URZ+0xa0], R5 ;  /* 0x0000a005000085a7 */ /* 0x000ea400080010ff */
[----:B--2---:R-:W-:Y:S05]  /*b2e0*/  @!P0 BRA `(.L_x_134) ;  /* 0xfffffffc00f08947 */ /* 0x004fea000383ffff */
[----:B------:R-:W-:Y:S05]  /*b2f0*/  BRA `(.L_x_135) ;  /* 0xffffff7000e07947 */ /* 0x000fea000383ffff */
.L_x_43:
[----:B-1----:R1:W2:Y:S02]  /*b300*/  SYNCS.PHASECHK.TRANS64.TRYWAIT P1, [R0+URZ+0x90], R5 ;  /* 0x00009005000075a7 */ /* 0x0022a400080211ff */
[----:B--2---:R-:W-:Y:S05]  /*b310*/  @!P1 NANOSLEEP.SYNCS 0x989680 ;  /* 0x009896800000995d */ /* 0x004fea0003900000 */
[----:B------:R-:W2:Y:S02]  /*b320*/  @!P1 SYNCS.PHASECHK.TRANS64 P1, [R0+URZ+0x90], R5 ;  /* 0x00009005000095a7 */ /* 0x000ea400080210ff */
[----:B--2---:R-:W-:Y:S05]  /*b330*/  @!P1 BRA `(.L_x_43) ;  /* 0xfffffffc00f09947 */ /* 0x004fea000383ffff */
[----:B------:R-:W-:Y:S05]  /*b340*/  BRA `(.L_x_136) ;  /* 0xffffff7400107947 */ /* 0x000fea000383ffff */
.L_x_46:
[----:B------:R-:W-:-:S07]  /*b350*/  MOV R0, UR5 ;  /* 0x0000000500007c02 */ /* 0x000fce0008000f00 */
.L_x_137:
[----:B-1----:R1:W2:Y:S02]  /*b360*/  SYNCS.PHASECHK.TRANS64.TRYWAIT P0, [R0+URZ+0xa0], R3 ;  /* 0x0000a003000075a7 */ /* 0x0022a400080011ff */
[----:B--2---:R-:W-:Y:S05]  /*b370*/  @!P0 NANOSLEEP.SYNCS 0x989680 ;  /* 0x009896800000895d */ /* 0x004fea0003900000 */
[----:B------:R-:W2:Y:S02]  /*b380*/  @!P0 SYNCS.PHASECHK.TRANS64 P0, [R0+URZ+0xa0], R3 ;  /* 0x0000a003000085a7 */ /* 0x000ea400080010ff */
[----:B--2---:R-:W-:Y:S05]  /*b390*/  @!P0 BRA `(.L_x_137) ;  /* 0xfffffffc00f08947 */ /* 0x004fea000383ffff */
[----:B------:R-:W-:Y:S05]  /*b3a0*/  BRA `(.L_x_45) ;  /* 0xffffff7400647947 */ /* 0x000fea000383ffff */
.L_x_53:
[----:B-1----:R1:W2:Y:S02]  /*b3b0*/  SYNCS.PHASECHK.TRANS64.TRYWAIT P1, [R0+URZ+0x90], R5 ;  /* 0x00009005000075a7 */ /* 0x0022a400080211ff */
[----:B--2---:R-:W-:Y:S05]  /*b3c0*/  @!P1 NANOSLEEP.SYNCS 0x989680 ;  /* 0x009896800000995d */ /* 0x004fea0003900000 */
[----:B------:R-:W2:Y:S02]  /*b3d0*/  @!P1 SYNCS.PHASECHK.TRANS64 P1, [R0+URZ+0x90], R5 ;  /* 0x00009005000095a7 */ /* 0x000ea400080210ff */
[----:B--2---:R-:W-:Y:S05]  /*b3e0*/  @!P1 BRA `(.L_x_53) ;  /* 0xfffffffc00f09947 */ /* 0x004fea000383ffff */
[----:B------:R-:W-:Y:S05]  /*b3f0*/  BRA `(.L_x_138) ;  /* 0xffffff7800c47947 */ /* 0x000fea000383ffff */
.L_x_54:
[----:B------:R-:W-:-:S07]  /*b400*/  MOV R3, UR8 ;  /* 0x0000000800037c02 */ /* 0x000fce0008000f00 */
.L_x_139:
[----:B-1----:R1:W2:Y:S02]  /*b410*/  SYNCS.PHASECHK.TRANS64.TRYWAIT P0, [R3+URZ+0xc0], R0 ;  /* 0x0000c000030075a7 */ /* 0x0022a400080011ff */
[----:B--2---:R-:W-:Y:S05]  /*b420*/  @!P0 NANOSLEEP.SYNCS 0x989680 ;  /* 0x009896800000895d */ /* 0x004fea0003900000 */
[----:B------:R-:W2:Y:S02]  /*b430*/  @!P0 SYNCS.PHASECHK.TRANS64 P0, [R3+URZ+0xc0], R0 ;  /* 0x0000c000030085a7 */ /* 0x000ea400080010ff */
[----:B--2---:R-:W-:Y:S05]  /*b440*/  @!P0 BRA `(.L_x_139) ;  /* 0xfffffffc00f08947 */ /* 0x004fea000383ffff */
[----:B------:R-:W-:Y:S05]  /*b450*/  BRA `(.L_x_140) ;  /* 0xffffff7800fc7947 */ /* 0x000fea000383ffff */
.L_x_57:
[----:B------:R-:W-:Y:S07]  /*b460*/  MOV R0, UR7 ;  /* 0x0000000700007c02 */ /* 0x000fee0008000f00 */
.L_x_141:
[----:B-1----:R1:W2:Y:S02]  /*b470*/  SYNCS.PHASECHK.TRANS64.TRYWAIT P0, [R0+URZ], R3 ;  /* 0x00000003000075a7 */ /* 0x0022a400080011ff */
[----:B--2---:R-:W-:Y:S05]  /*b480*/  @!P0 NANOSLEEP.SYNCS 0x989680 ;  /* 0x009896800000895d */ /* 0x004fea0003900000 */
[----:B------:R-:W2:Y:S02]  /*b490*/  @!P0 SYNCS.PHASECHK.TRANS64 P0, [R0+URZ], R3 ;  /* 0x00000003000085a7 */ /* 0x000ea400080010ff */
[----:B--2---:R-:W-:Y:S05]  /*b4a0*/  @!P0 BRA `(.L_x_141) ;  /* 0xfffffffc00f08947 */ /* 0x004fea000383ffff */
[----:B------:R-:W-:Y:S05]  /*b4b0*/  BRA `(.L_x_56) ;  /* 0xffffff7c00187947 */ /* 0x000fea000383ffff */
.L_x_60:
[----:B------:R-:W-:-:S07]  /*b4c0*/  MOV R0, UR5 ;  /* 0x0000000500007c02 */ /* 0x000fce0008000f00 */
.L_x_142:
[----:B--2---:R2:W3:Y:S02]  /*b4d0*/  SYNCS.PHASECHK.TRANS64.TRYWAIT P0, [R0+URZ], R3 ;  /* 0x00000003000075a7 */ /* 0x0044e400080011ff */
[----:B---3--:R-:W-:Y:S05]  /*b4e0*/  @!P0 NANOSLEEP.SYNCS 0x989680 ;  /* 0x009896800000895d */ /* 0x008fea0003900000 */
[----:B------:R-:W3:Y:S02]  /*b4f0*/  @!P0 SYNCS.PHASECHK.TRANS64 P0, [R0+URZ], R3 ;  /* 0x00000003000085a7 */ /* 0x000ee400080010ff */
[----:B---3--:R-:W-:Y:S05]  /*b500*/  @!P0 BRA `(.L_x_142) ;  /* 0xfffffffc00f08947 */ /* 0x008fea000383ffff */
[----:B------:R-:W-:Y:S05]  /*b510*/  BRA `(.L_x_143) ;  /* 0xffffff7c00cc7947 */ /* 0x000fea000383ffff */
.L_x_61:
[----:B------:R-:W-:-:S07]  /*b520*/  MOV R0, UR7 ;  /* 0x0000000700007c02 */ /* 0x000fce0008000f00 */
.L_x_144:
[----:B--2---:R2:W3:Y:S02]  /*b530*/  SYNCS.PHASECHK.TRANS64.TRYWAIT P0, [R0+URZ], R3 ;  /* 0x00000003000075a7 */ /* 0x0044e400080011ff */
[----:B---3--:R-:W-:Y:S05]  /*b540*/  @!P0 NANOSLEEP.SYNCS 0x989680 ;  /* 0x009896800000895d */ /* 0x008fea0003900000 */
[----:B------:R-:W3:Y:S02]  /*b550*/  @!P0 SYNCS.PHASECHK.TRANS64 P0, [R0+URZ], R3 ;  /* 0x00000003000085a7 */ /* 0x000ee400080010ff */
[----:B---3--:R-:W-:Y:S05]  /*b560*/  @!P0 BRA `(.L_x_144) ;  /* 0xfffffffc00f08947 */ /* 0x008fea000383ffff */
[----:B------:R-:W-:Y:S05]  /*b570*/  BRA `(.L_x_145) ;  /* 0xffffff7c00d87947 */ /* 0x000fea000383ffff */
.L_x_66:
[----:B--2---:R2:W3:Y:S02]  /*b580*/  SYNCS.PHASECHK.TRANS64.TRYWAIT P0, [R0+URZ+0x90], R3 ;  /* 0x00009003000075a7 */ /* 0x0044e400080011ff */
[----:B---3--:R-:W-:Y:S05]  /*b590*/  @!P0 NANOSLEEP.SYNCS 0x989680 ;  /* 0x009896800000895d */ /* 0x008fea0003900000 */
[----:B------:R-:W3:Y:S02]  /*b5a0*/  @!P0 SYNCS.PHASECHK.TRANS64 P0, [R0+URZ+0x90], R3 ;  /* 0x00009003000085a7 */ /* 0x000ee400080010ff */
[----:B---3--:R-:W-:Y:S05]  /*b5b0*/  @!P0 BRA `(.L_x_66) ;  /* 0xfffffffc00f08947 */ /* 0x008fea000383ffff */
[----:B------:R-:W-:Y:S05]  /*b5c0*/  BRA `(.L_x_146) ;  /* 0xffffff8000e47947 */ /* 0x000fea000383ffff */
.L_x_69:
[----:B------:R-:W-:Y:S07]  /*b5d0*/  MOV R0, UR7 ;  /* 0x0000000700007c02 */ /* 0x000fee0008000f00 */
.L_x_147:
[----:B--2---:R2:W3:Y:S02]  /*b5e0*/  SYNCS.PHASECHK.TRANS64.TRYWAIT P0, [R0+URZ+0x88], R3 ;  /* 0x00008803000075a7 */ /* 0x0044e400080011ff */
[----:B---3--:R-:W-:Y:S05]  /*b5f0*/  @!P0 NANOSLEEP.SYNCS 0x989680 ;  /* 0x009896800000895d */ /* 0x008fea0003900000 */
[----:B------:R-:W3:Y:S02]  /*b600*/  @!P0 SYNCS.PHASECHK.TRANS64 P0, [R0+URZ+0x88], R3 ;  /* 0x00008803000085a7 */ /* 0x000ee400080010ff */
[----:B---3--:R-:W-:Y:S05]  /*b610*/  @!P0 BRA `(.L_x_147) ;  /* 0xfffffffc00f08947 */ /* 0x008fea000383ffff */
[----:B------:R-:W-:Y:S05]  /*b620*/  BRA `(.L_x_68) ;  /* 0xffffff8400c47947 */ /* 0x000fea000383ffff */
.L_x_72:
[----:B------:R-:W-:Y:S07]  /*b630*/  MOV R3, UR7 ;  /* 0x0000000700037c02 */ /* 0x000fee0008000f00 */
.L_x_148:
[----:B-1----:R1:W2:Y:S02]  /*b640*/  SYNCS.PHASECHK.TRANS64.TRYWAIT P0, [R3+URZ+0x60], R12 ;  /* 0x0000600c030075a7 */ /* 0x0022a400080011ff */
[----:B--2---:R-:W-:Y:S05]  /*b650*/  @!P0 NANOSLEEP.SYNCS 0x989680 ;  /* 0x009896800000895d */ /* 0x004fea0003900000 */
[----:B------:R-:W2:Y:S02]  /*b660*/  @!P0 SYNCS.PHASECHK.TRANS64 P0, [R3+URZ+0x60], R12 ;  /* 0x0000600c030085a7 */ /* 0x000ea400080010ff */
[----:B--2---:R-:W-:Y:S05]  /*b670*/  @!P0 BRA `(.L_x_148) ;  /* 0xfffffffc00f08947 */ /* 0x004fea000383ffff */
[----:B------:R-:W-:Y:S05]  /*b680*/  BRA `(.L_x_149) ;  /* 0xffffff88003c7947 */ /* 0x000fea000383ffff */
.L_x_73:
[----:B-1----:R-:W-:Y:S07]  /*b690*/  MOV R3, UR7 ;  /* 0x0000000700037c02 */ /* 0x002fee0008000f00 */
.L_x_150:
[----:B-1----:R1:W2:Y:S02]  /*b6a0*/  SYNCS.PHASECHK.TRANS64.TRYWAIT P0, [R3+URZ+0x68], R12 ;  /* 0x0000680c030075a7 */ /* 0x0022a400080011ff */
[----:B--2---:R-:W-:Y:S05]  /*b6b0*/  @!P0 NANOSLEEP.SYNCS 0x989680 ;  /* 0x009896800000895d */ /* 0x004fea0003900000 */
[----:B------:R-:W2:Y:S02]  /*b6c0*/  @!P0 SYNCS.PHASECHK.TRANS64 P0, [R3+URZ+0x68], R12 ;  /* 0x0000680c030085a7 */ /* 0x000ea400080010ff */
[----:B--2---:R-:W-:Y:S05]  /*b6d0*/  @!P0 BRA `(.L_x_150) ;  /* 0xfffffffc00f08947 */ /* 0x004fea000383ffff */
[----:B------:R-:W-:Y:S05]  /*b6e0*/  BRA `(.L_x_151) ;  /* 0xffffff8800787947 */ /* 0x000fea000383ffff */
.L_x_74:
[----:B-1----:R-:W-:Y:S07]  /*b6f0*/  MOV R3, UR7 ;  /* 0x0000000700037c02 */ /* 0x002fee0008000f00 */
.L_x_152:
[----:B-1----:R1:W2:Y:S02]  /*b700*/  SYNCS.PHASECHK.TRANS64.TRYWAIT P0, [R3+URZ+0x70], R12 ;  /* 0x0000700c030075a7 */ /* 0x0022a400080011ff */
[----:B--2---:R-:W-:Y:S05]  /*b710*/  @!P0 NANOSLEEP.SYNCS 0x989680 ;  /* 0x009896800000895d */ /* 0x004fea0003900000 */
[----:B------:R-:W2:Y:S02]  /*b720*/  @!P0 SYNCS.PHASECHK.TRANS64 P0, [R3+URZ+0x70], R12 ;  /* 0x0000700c030085a7 */ /* 0x000ea400080010ff */
[----:B--2---:R-:W-:Y:S05]  /*b730*/  @!P0 BRA `(.L_x_152) ;  /* 0xfffffffc00f08947 */ /* 0x004fea000383ffff */
[----:B------:R-:W-:Y:S05]  /*b740*/  BRA `(.L_x_153) ;  /* 0xffffff8800c07947 */ /* 0x000fea000383ffff */
.L_x_75:
[----:B------:R-:W-:Y:S07]  /*b750*/  MOV R3, UR7 ;  /* 0x0000000700037c02 */ /* 0x000fee0008000f00 */
.L_x_154:
[----:B-1----:R1:W2:Y:S02]  /*b760*/  SYNCS.PHASECHK.TRANS64.TRYWAIT P0, [R3+URZ+0x78], R12 ;  /* 0x0000780c030075a7 */ /* 0x0022a400080011ff */
[----:B--2---:R-:W-:Y:S05]  /*b770*/  @!P0 NANOSLEEP.SYNCS 0x989680 ;  /* 0x009896800000895d */ /* 0x004fea0003900000 */
[----:B------:R-:W2:Y:S02]  /*b780*/  @!P0 SYNCS.PHASECHK.TRANS64 P0, [R3+URZ+0x78], R12 ;  /* 0x0000780c030085a7 */ /* 0x000ea400080010ff */
[----:B--2---:R-:W-:Y:S05]  /*b790*/  @!P0 BRA `(.L_x_154) ;  /* 0xfffffffc00f08947 */ /* 0x004fea000383ffff */
[----:B------:R-:W-:Y:S05]  /*b7a0*/  BRA `(.L_x_155) ;  /* 0xffffff8c00487947 */ /* 0x000fea000383ffff */
.L_x_77:
[----:B------:R-:W-:-:S07]  /*b7b0*/  MOV R0, UR7 ;  /* 0x0000000700007c02 */ /* 0x000fce0008000f00 */
.L_x_156:
[----:B-1----:R1:W3:Y:S02]  /*b7c0*/  SYNCS.PHASECHK.TRANS64.TRYWAIT P0, [R0+URZ+0x60], R3 ;  /* 0x00006003000075a7 */ /* 0x0022e400080011ff */
[----:B---3--:R-:W-:Y:S05]  /*b7d0*/  @!P0 NANOSLEEP.SYNCS 0x989680 ;  /* 0x009896800000895d */ /* 0x008fea0003900000 */
[----:B------:R-:W3:Y:S02]  /*b7e0*/  @!P0 SYNCS.PHASECHK.TRANS64 P0, [R0+URZ+0x60], R3 ;  /* 0x00006003000085a7 */ /* 0x000ee400080010ff */
[----:B---3--:R-:W-:Y:S05]  /*b7f0*/  @!P0 BRA `(.L_x_156) ;  /* 0xfffffffc00f08947 */ /* 0x008fea000383ffff */
[----:B------:R-:W-:Y:S05]  /*b800*/  BRA `(.L_x_157) ;  /* 0xffffff8c00b87947 */ /* 0x000fea000383ffff */
.L_x_78:
[----:B-1----:R-:W-:-:S07]  /*b810*/  MOV R0, UR7 ;  /* 0x0000000700007c02 */ /* 0x002fce0008000f00 */
.L_x_158:
[----:B-1----:R1:W3:Y:S02]  /*b820*/  SYNCS.PHASECHK.TRANS64.TRYWAIT P0, [R0+URZ+0x68], R3 ;  /* 0x00006803000075a7 */ /* 0x0022e400080011ff */
[----:B---3--:R-:W-:Y:S05]  /*b830*/  @!P0 NANOSLEEP.SYNCS 0x989680 ;  /* 0x009896800000895d */ /* 0x008fea0003900000 */
[----:B------:R-:W3:Y:S02]  /*b840*/  @!P0 SYNCS.PHASECHK.TRANS64 P0, [R0+URZ+0x68], R3 ;  /* 0x00006803000085a7 */ /* 0x000ee400080010ff */
[----:B---3--:R-:W-:Y:S05]  /*b850*/  @!P0 BRA `(.L_x_158) ;  /* 0xfffffffc00f08947 */ /* 0x008fea000383ffff */
[----:B------:R-:W-:Y:S05]  /*b860*/  BRA `(.L_x_159) ;  /* 0xffffff8c00a87947 */ /* 0x000fea000383ffff */
.L_x_79:
[----:B-1----:R-:W-:-:S07]  /*b870*/  MOV R0, UR7 ;  /* 0x0000000700007c02 */ /* 0x002fce0008000f00 */
.L_x_160:
[----:B-1----:R1:W3:Y:S02]  /*b880*/  SYNCS.PHASECHK.TRANS64.TRYWAIT P0, [R0+URZ+0x70], R3 ;  /* 0x00007003000075a7 */ /* 0x0022e400080011ff */
[----:B---3--:R-:W-:Y:S05]  /*b890*/  @!P0 NANOSLEEP.SYNCS 0x989680 ;  /* 0x009896800000895d */ /* 0x008fea0003900000 */
[----:B------:R-:W3:Y:S02]  /*b8a0*/  @!P0 SYNCS.PHASECHK.TRANS64 P0, [R0+URZ+0x70], R3 ;  /* 0x00007003000085a7 */ /* 0x000ee400080010ff */
[----:B---3--:R-:W-:Y:S05]  /*b8b0*/  @!P0 BRA `(.L_x_160) ;  /* 0xfffffffc00f08947 */ /* 0x008fea000383ffff */
[----:B------:R-:W-:Y:S05]  /*b8c0*/  BRA `(.L_x_161) ;  /* 0xffffff8c00987947 */ /* 0x000fea000383ffff */
.L_x_81:
[----:B--2---:R2:W4:Y:S02]  /*b8d0*/  SYNCS.PHASECHK.TRANS64.TRYWAIT P0, [R0+URZ+0x90], R3 ;  /* 0x00009003000075a7 */ /* 0x00452400080011ff */
[----:B----4-:R-:W-:Y:S05]  /*b8e0*/  @!P0 NANOSLEEP.SYNCS 0x989680 ;  /* 0x009896800000895d */ /* 0x010fea0003900000 */
[----:B------:R-:W4:Y:S02]  /*b8f0*/  @!P0 SYNCS.PHASECHK.TRANS64 P0, [R0+URZ+0x90], R3 ;  /* 0x00009003000085a7 */ /* 0x000f2400080010ff */
[----:B----4-:R-:W-:Y:S05]  /*b900*/  @!P0 BRA `(.L_x_81) ;  /* 0xfffffffc00f08947 */ /* 0x010fea000383ffff */
[----:B------:R-:W-:Y:S05]  /*b910*/  BRA `(.L_x_162) ;  /* 0xffffff9000647947 */ /* 0x000fea000383ffff */
.L_x_92:
[----:B-1----:R1:W3:Y:S02]  /*b920*/  SYNCS.PHASECHK.TRANS64.TRYWAIT P1, [R3+URZ+0x40], R0 ;  /* 0x00004000030075a7 */ /* 0x0022e400080211ff */
[----:B---3--:R-:W-:Y:S05]  /*b930*/  @!P1 NANOSLEEP.SYNCS 0x989680 ;  /* 0x009896800000995d */ /* 0x008fea0003900000 */
[----:B------:R-:W3:Y:S02]  /*b940*/  @!P1 SYNCS.PHASECHK.TRANS64 P1, [R3+URZ+0x40], R0 ;  /* 0x00004000030095a7 */ /* 0x000ee400080210ff */
[----:B---3--:R-:W-:Y:S05]  /*b950*/  @!P1 BRA `(.L_x_92) ;  /* 0xfffffffc00f09947 */ /* 0x008fea000383ffff */
[----:B------:R-:W-:Y:S05]  /*b960*/  BRA `(.L_x_91) ;  /* 0xffffff9c008c7947 */ /* 0x000fea000383ffff */
.L_x_94:
[----:B---3--:R3:W4:Y:S02]  /*b970*/  SYNCS.PHASECHK.TRANS64.TRYWAIT P0, [R108+URZ+0xb0], R5 ;  /* 0x0000b0056c0075a7 */ /* 0x00872400080011ff */
[----:B----4-:R-:W-:Y:S05]  /*b980*/  @!P0 NANOSLEEP.SYNCS 0x989680 ;  /* 0x009896800000895d */ /* 0x010fea0003900000 */
[----:B------:R-:W4:Y:S02]  /*b990*/  @!P0 SYNCS.PHASECHK.TRANS64 P0, [R108+URZ+0xb0], R5 ;  /* 0x0000b0056c0085a7 */ /* 0x000f2400080010ff */
[----:B----4-:R-:W-:Y:S05]  /*b9a0*/  @!P0 BRA `(.L_x_94) ;  /* 0xfffffffc00f08947 */ /* 0x010fea000383ffff */
[----:B------:R-:W-:Y:S05]  /*b9b0*/  BRA `(.L_x_93) ;  /* 0xffffff9c00e87947 */ /* 0x000fea000383ffff */
.L_x_102:
[----:B--2---:R2:W3:Y:S02]  /*b9c0*/  SYNCS.PHASECHK.TRANS64.TRYWAIT P0, [R118+URZ+0x40], R3 ;  /* 0x00004003760075a7 */ /* 0x0044e400080011ff */
[----:B---3--:R-:W-:Y:S05]  /*b9d0*/  @!P0 NANOSLEEP.SYNCS 0x989680 ;  /* 0x009896800000895d */ /* 0x008fea0003900000 */
[----:B------:R-:W3:Y:S02]  /*b9e0*/  @!P0 SYNCS.PHASECHK.TRANS64 P0, [R118+URZ+0x40], R3 ;  /* 0x00004003760085a7 */ /* 0x000ee400080010ff */
[----:B---3--:R-:W-:Y:S05]  /*b9f0*/  @!P0 BRA `(.L_x_102) ;  /* 0xfffffffc00f08947 */ /* 0x008fea000383ffff */
[----:B------:R-:W-:Y:S05]  /*ba00*/  BRA `(.L_x_101) ;  /* 0xffffffb000ec7947 */ /* 0x000fea000383ffff */
.L_x_110:
[----:B--2---:R2:W3:Y:S02]  /*ba10*/  SYNCS.PHASECHK.TRANS64.TRYWAIT P0, [R0+URZ+0x40], R7 ;  /* 0x00004007000075a7 */ /* 0x0044e400080011ff */
[----:B---3--:R-:W-:Y:S05]  /*ba20*/  @!P0 NANOSLEEP.SYNCS 0x989680 ;  /* 0x009896800000895d */ /* 0x008fea0003900000 */
[----:B------:R-:W3:Y:S02]  /*ba30*/  @!P0 SYNCS.PHASECHK.TRANS64 P0, [R0+URZ+0x40], R7 ;  /* 0x00004007000085a7 */ /* 0x000ee400080010ff */
[----:B---3--:R-:W-:Y:S05]  /*ba40*/  @!P0 BRA `(.L_x_110) ;  /* 0xfffffffc00f08947 */ /* 0x008fea000383ffff */
[----:B------:R-:W-:Y:S05]  /*ba50*/  BRA `(.L_x_109) ;  /* 0xffffffc800407947 */ /* 0x000fea000383ffff */
.L_x_118:
[----:B--2---:R2:W3:Y:S02]  /*ba60*/  SYNCS.PHASECHK.TRANS64.TRYWAIT P0, [R0+URZ+0x40], R5 ;  /* 0x00004005000075a7 */ /* 0x0044e400080011ff */
[----:B---3--:R-:W-:Y:S05]  /*ba70*/  @!P0 NANOSLEEP.SYNCS 0x989680 ;  /* 0x009896800000895d */ /* 0x008fea0003900000 */
[----:B------:R-:W3:Y:S02]  /*ba80*/  @!P0 SYNCS.PHASECHK.TRANS64 P0, [R0+URZ+0x40], R5 ;  /* 0x00004005000085a7 */ /* 0x000ee400080010ff */
[----:B---3--:R-:W-:Y:S05]  /*ba90*/  @!P0 BRA `(.L_x_118) ;  /* 0xfffffffc00f08947 */ /* 0x008fea000383ffff */
[----:B------:R-:W-:Y:S05]  /*baa0*/  BRA `(.L_x_117) ;  /* 0xffffffdc00a07947 */ /* 0x000fea000383ffff */
        .weak           $__internal_0_$__cuda_sm10x_tcgen05_guardrail_trap_col_being_dealloced_not_returned_by_alloc
        .type           $__internal_0_$__cuda_sm10x_tcgen05_guardrail_trap_col_being_dealloced_not_returned_by_alloc,@function
        .size           $__internal_0_$__cuda_sm10x_tcgen05_guardrail_trap_col_being_dealloced_not_returned_by_alloc,($__internal_1_$__cuda_sm10x_tcgen05_guardrail_trap_phase_invalid_during_alloc - $__internal_0_$__cuda_sm10x_tcgen05_guardrail_trap_col_being_dealloced_not_returned_by_alloc)
$__internal_0_$__cuda_sm10x_tcgen05_guardrail_trap_col_being_dealloced_not_returned_by_alloc:
[----:B------:R-:W-:Y:S05]  /*bab0*/  BPT.TRAP 0x1 ;  /* 0x000000040000795c */ /* 0x000fea0000300000 */
[----:B------:R-:W-:-:S04]  /*bac0*/  HFMA2 R3, -RZ, RZ, 0, 0 ;  /* 0x00000000ff037431 */ /* 0x000fc800000001ff */
[----:B------:R-:W-:Y:S05]  /*bad0*/  RET.REL.NODEC R2 `(_ZN7cutlass13device_kernelINS_4gemm6kernel13GemmUniversalIN4cute5tupleIJiiiiEEENS1_10collective13CollectiveMmaINS1_35MainloopSm100TmaUmmaWarpSpecializedILi4ELi2ELi2ENS5_IJNS4_1CILi1EEESB_SB_EEEEENS5_IJNSA_ILi128EEENSA_ILi256EEENSA_ILi64EEEEEEaNS5_IJlSB_lEEEaSI_NS4_8TiledMMAINS4_8MMA_AtomIJNS4_15SM100_MMA_S8_SSIaaiLi128ELi256ELNS4_4UMMA5MajorE0ELSN_0ELNSM_8SaturateE0EEEEEENS4_6LayoutISC_NS5_IJNSA_ILi0EEESS_SS_EEEEENS5_IJNS4_10UnderscoreESV_SV_EEEEENS4_13SM90_TMA_LOADENS4_14ComposedLayoutINS4_7SwizzleILi2ELi4ELi3EEENS4_18smem_ptr_flag_bitsILi8EEENSR_INS5_IJNSA_ILi8EEESG_EEENS5_IJSG_SB_EEEEEEEvNS4_8identityESY_S18_vS19_EENS_8epilogue10collective18CollectiveEpilogueINS1B_23Sm100TmaWarpSpecializedILi4ELi2ELi64ELb0ELb0EEEJSH_NS5_IJNSR_ISE_SB_EENSR_ISG_SB_EEEEEaSI_aSI_NS1B_6fusion15FusionCallbacksIS1F_NS1J_17LinearCombinationIaiaiLNS_15FloatRoundStyleE2EEESH_S1I_JEEENS4_5SM1004TMEM4LOAD26SM100_TMEM_LOAD_32dp32b64xESY_S18_NS4_39AutoVectorizingCopyWithAssumedAlignmentILi128EEENS4_14SM90_TMA_STOREES18_S1U_S1U_EEEvvEEEEvNT_6ParamsE) ;  /* 0xffffff4402487950 */ /* 0x000fea0003c3ffff */
        .weak           $__internal_1_$__cuda_sm10x_tcgen05_guardrail_trap_phase_invalid_during_alloc
        .type           $__internal_1_$__cuda_sm10x_tcgen05_guardrail_trap_phase_invalid_during_alloc,@function
        .size           $__internal_1_$__cuda_sm10x_tcgen05_guardrail_trap_phase_invalid_during_alloc,($__internal_2_$__cuda_sm10x_tcgen05_guardrail_trap_unallocated_columns_being_dealloced - $__internal_1_$__cuda_sm10x_tcgen05_guardrail_trap_phase_invalid_during_alloc)
$__internal_1_$__cuda_sm10x_tcgen05_guardrail_trap_phase_invalid_during_alloc:
[----:B------:R-:W-:Y:S05]  /*bae0*/  BPT.TRAP 0x1 ;  /* 0x000000040000795c */ /* 0x000fea0000300000 */
[----:B------:R-:W-:-:S04]  /*baf0*/  MOV R3, 0x0 ;  /* 0x0000000000037802 */ /* 0x000fc80000000f00 */
[----:B------:R-:W-:Y:S05]  /*bb00*/  RET.REL.NODEC R2 `(_ZN7cutlass13device_kernelINS_4gemm6kernel13GemmUniversalIN4cute5tupleIJiiiiEEENS1_10collective13CollectiveMmaINS1_35MainloopSm100TmaUmmaWarpSpecializedILi4ELi2ELi2ENS5_IJNS4_1CILi1EEESB_SB_EEEEENS5_IJNSA_ILi128EEENSA_ILi256EEENSA_ILi64EEEEEEaNS5_IJlSB_lEEEaSI_NS4_8TiledMMAINS4_8MMA_AtomIJNS4_15SM100_MMA_S8_SSIaaiLi128ELi256ELNS4_4UMMA5MajorE0ELSN_0ELNSM_8SaturateE0EEEEEENS4_6LayoutISC_NS5_IJNSA_ILi0EEESS_SS_EEEEENS5_IJNS4_10UnderscoreESV_SV_EEEEENS4_13SM90_TMA_LOADENS4_14ComposedLayoutINS4_7SwizzleILi2ELi4ELi3EEENS4_18smem_ptr_flag_bitsILi8EEENSR_INS5_IJNSA_ILi8EEESG_EEENS5_IJSG_SB_EEEEEEEvNS4_8identityESY_S18_vS19_EENS_8epilogue10collective18CollectiveEpilogueINS1B_23Sm100TmaWarpSpecializedILi4ELi2ELi64ELb0ELb0EEEJSH_NS5_IJNSR_ISE_SB_EENSR_ISG_SB_EEEEEaSI_aSI_NS1B_6fusion15FusionCallbacksIS1F_NS1J_17LinearCombinationIaiaiLNS_15FloatRoundStyleE2EEESH_S1I_JEEENS4_5SM1004TMEM4LOAD26SM100_TMEM_LOAD_32dp32b64xESY_S18_NS4_39AutoVectorizingCopyWithAssumedAlignmentILi128EEENS4_14SM90_TMA_STOREES18_S1U_S1U_EEEvvEEEEvNT_6ParamsE) ;  /* 0xffffff44023c7950 */ /* 0x000fea0003c3ffff */
        .weak           $__internal_2_$__cuda_sm10x_tcgen05_guardrail_trap_unallocated_columns_being_dealloced
        .type           $__internal_2_$__cuda_sm10x_tcgen05_guardrail_trap_unallocated_columns_being_dealloced,@function
        .size           $__internal_2_$__cuda_sm10x_tcgen05_guardrail_trap_unallocated_columns_being_dealloced,(.L_x_164 - $__internal_2_$__cuda_sm10x_tcgen05_guardrail_trap_unallocated_columns_being_dealloced)
$__internal_2_$__cuda_sm10x_tcgen05_guardrail_trap_unallocated_columns_being_dealloced:
[----:B------:R-:W-:Y:S05]  /*bb10*/  BPT.TRAP 0x1 ;  /* 0x000000040000795c */ /* 0x000fea0000300000 */
[----:B------:R-:W-:-:S04]  /*bb20*/  HFMA2 R3, -RZ, RZ, 0, 0 ;  /* 0x00000000ff037431 */ /* 0x000fc800000001ff */
[----:B------:R-:W-:Y:S05]  /*bb30*/  RET.REL.NODEC R2 `(_ZN7cutlass13device_kernelINS_4gemm6kernel13GemmUniversalIN4cute5tupleIJiiiiEEENS1_10collective13CollectiveMmaINS1_35MainloopSm100TmaUmmaWarpSpecializedILi4ELi2ELi2ENS5_IJNS4_1CILi1EEESB_SB_EEEEENS5_IJNSA_ILi128EEENSA_ILi256EEENSA_ILi64EEEEEEaNS5_IJlSB_lEEEaSI_NS4_8TiledMMAINS4_8MMA_AtomIJNS4_15SM100_MMA_S8_SSIaaiLi128ELi256ELNS4_4UMMA5MajorE0ELSN_0ELNSM_8SaturateE0EEEEEENS4_6LayoutISC_NS5_IJNSA_ILi0EEESS_SS_EEEEENS5_IJNS4_10UnderscoreESV_SV_EEEEENS4_13SM90_TMA_LOADENS4_14ComposedLayoutINS4_7SwizzleILi2ELi4ELi3EEENS4_18smem_ptr_flag_bitsILi8EEENSR_INS5_IJNSA_ILi8EEESG_EEENS5_IJSG_SB_EEEEEEEvNS4_8identityESY_S18_vS19_EENS_8epilogue10collective18CollectiveEpilogueINS1B_23Sm100TmaWarpSpecializedILi4ELi2ELi64ELb0ELb0EEEJSH_NS5_IJNSR_ISE_SB_EENSR_ISG_SB_EEEEEaSI_aSI_NS1B_6fusion15FusionCallbacksIS1F_NS1J_17LinearCombinationIaiaiLNS_15FloatRoundStyleE2EEESH_S1I_JEEENS4_5SM1004TMEM4LOAD26SM100_TMEM_LOAD_32dp32b64xESY_S18_NS4_39AutoVectorizingCopyWithAssumedAlignmentILi128EEENS4_14SM90_TMA_STOREES18_S1U_S1U_EEEvvEEEEvNT_6ParamsE) ;  /* 0xffffff4402307950 */ /* 0x000fea0003c3ffff */
.L_x_163:
[----:B------:R-:W-:-:S00]  /*bb40*/  BRA `(.L_x_163) ;  /* 0xfffffffc00fc7947 */ /* 0x000fc0000383ffff */
[----:B------:R-:W-:-:S00]  /*bb50*/  NOP ;  /* 0x0000000000007918 */ /* 0x000fc00000000000 */
        /* <DEDUP_REMOVED lines=10> */
.L_x_164:


//--------------------- .nv.global.init           --------------------------
	.section	.nv.global.init,"aw",@progbits
.nv.global.init:
	.type		$str$27,@object
	.size		$str$27,($str$28 - $str$27)
$str$27:
        /*0000*/ 	.byte	0x28, 0x61, 0x64, 0x64, 0x72, 0x65, 0x73, 0x73, 0x20, 0x26, 0x20, 0x6d, 0x61, 0x73, 0x6b, 0x29
        /*0010*/ 	.byte	0x20, 0x3d, 0x3d, 0x20, 0x30, 0x00
	.type		$str$28,@object
	.size		$str$28,($str$26 - $str$28)
$str$28:
        /*0016*/ 	.byte	0x2f, 0x74, 0x6d, 0x70, 0x2f, 0x63, 0x75, 0x74, 0x6c, 0x61, 0x73, 0x73, 0x5f, 0x73, 0x77, 0x65
        /*0026*/ 	.byte	0x65, 0x70, 0x5f, 0x73, 0x72, 0x63, 0x2f, 0x69, 0x6e, 0x63, 0x6c, 0x75, 0x64, 0x65, 0x2f, 0x63
        /*0036*/ 	.byte	0x75, 0x74, 0x65, 0x2f, 0x70, 0x6f, 0x69, 0x6e, 0x74, 0x65, 0x72, 0x5f, 0x66, 0x6c, 0x61, 0x67
        /*0046*/ 	.byte	0x67, 0x65, 0x64, 0x2e, 0x68, 0x70, 0x70, 0x00
	.type		$str$26,@object
	.size		$str$26,($str$25 - $str$26)
$str$26:
        /*004e*/ 	.byte	0x2f, 0x74, 0x6d, 0x70, 0x2f, 0x63, 0x75, 0x74, 0x6c, 0x61, 0x73, 0x73, 0x5f, 0x73, 0x77, 0x65
        /*005e*/ 	.byte	0x65, 0x70, 0x5f, 0x73, 0x72, 0x63, 0x2f, 0x69, 0x6e, 0x63, 0x6c, 0x75, 0x64, 0x65, 0x2f, 0x63
        /*006e*/ 	.byte	0x75, 0x74, 0x65, 0x2f, 0x61, 0x74, 0x6f, 0x6d, 0x2f, 0x63, 0x6f, 0x70, 0x79, 0x5f, 0x74, 0x72
        /*007e*/ 	.byte	0x61, 0x69, 0x74, 0x73, 0x5f, 0x73, 0x6d, 0x31, 0x30, 0x30, 0x2e, 0x68, 0x70, 0x70, 0x00
	.type		$str$25,@object
	.size		$str$25,(__unnamed_1 - $str$25)
$str$25:
        /*008d*/ 	.byte	0x28, 0x28, 0x75, 0x69, 0x6e, 0x74, 0x33, 0x32, 0x5f, 0x74, 0x28, 0x74, 0x68, 0x72, 0x65, 0x61
        /*009d*/ 	.byte	0x64, 0x49, 0x64, 0x78, 0x2e, 0x78, 0x29, 0x20, 0x2f, 0x20, 0x33, 0x32, 0x29, 0x20, 0x25, 0x20
        /*00ad*/ 	.byte	0x34, 0x29, 0x20, 0x3d, 0x3d, 0x20, 0x28, 0x28, 0x28, 0x74, 0x6d, 0x65, 0x6d, 0x5f, 0x61, 0x64
        /*00bd*/ 	.byte	0x64, 0x72, 0x20, 0x3e, 0x3e, 0x20, 0x31, 0x36, 0x29, 0x20, 0x2f, 0x20, 0x33, 0x32, 0x29, 0x20
        /*00cd*/ 	.byte	0x25, 0x20, 0x34, 0x29, 0x00
	.type		__unnamed_1,@object
	.size		__unnamed_1,(__unnamed_2 - __unnamed_1)
__unnamed_1:
        /*00d2*/ 	.byte	0x61, 0x75, 0x74, 0x6f, 0x20, 0x63, 0x75, 0x74, 0x65, 0x3a, 0x3a, 0x61, 0x73, 0x5f, 0x70, 0x6f
        /* <DEDUP_REMOVED lines=24> */
        /*0262*/ 	.byte	0x5d, 0x00
	.type		__unnamed_2,@object
	.size		__unnamed_2,(__unnamed_3 - __unnamed_2)
__unnamed_2:
        /* <DEDUP_REMOVED lines=26> */
	.type		__unnamed_3,@object
	.size		__unnamed_3,(.L_3 - __unnamed_3)
__unnamed_3:
        /* <DEDUP_REMOVED lines=42> */
        /*0696*/ 	.byte	0x43, 0x3c, 0x30, 0x3e, 0x3e, 0x3e, 0x3e, 0x5d, 0x00
.L_3:


//--------------------- .nv.shared._ZN7cutlass13device_kernelINS_4gemm6kernel13GemmUniversalIN4cute5tupleIJiiiiEEENS1_10collective13CollectiveMmaINS1_35MainloopSm100TmaUmmaWarpSpecializedILi4ELi2ELi2ENS5_IJNS4_1CILi1EEESB_SB_EEEEENS5_IJNSA_ILi128EEENSA_ILi256EEENSA_ILi64EEEEEEaNS5_IJlSB_lEEEaSI_NS4_8TiledMMAINS4_8MMA_AtomIJNS4_15SM100_MMA_S8_SSIaaiLi128ELi256ELNS4_4UMMA5MajorE0ELSN_0ELNSM_8SaturateE0EEEEEENS4_6LayoutISC_NS5_IJNSA_ILi0EEESS_SS_EEEEENS5_IJNS4_10UnderscoreESV_SV_EEEEENS4_13SM90_TMA_LOADENS4_14ComposedLayoutINS4_7SwizzleILi2ELi4ELi3EEENS4_18smem_ptr_flag_bitsILi8EEENSR_INS5_IJNSA_ILi8EEESG_EEENS5_IJSG_SB_EEEEEEEvNS4_8identityESY_S18_vS19_EENS_8epilogue10collective18CollectiveEpilogueINS1B_23Sm100TmaWarpSpecializedILi4ELi2ELi64ELb0ELb0EEEJSH_NS5_IJNSR_ISE_SB_EENSR_ISG_SB_EEEEEaSI_aSI_NS1B_6fusion15FusionCallbacksIS1F_NS1J_17LinearCombinationIaiaiLNS_15FloatRoundStyleE2EEESH_S1I_JEEENS4_5SM1004TMEM4LOAD26SM100_TMEM_LOAD_32dp32b64xESY_S18_NS4_39AutoVectorizingCopyWithAssumedAlignmentILi128EEENS4_14SM90_TMA_STOREES18_S1U_S1U_EEEvvEEEEvNT_6ParamsE --------------------------
	.section	.nv.shared._ZN7cutlass13device_kernelINS_4gemm6kernel13GemmUniversalIN4cute5tupleIJiiiiEEENS1_10collective13CollectiveMmaINS1_35MainloopSm100TmaUmmaWarpSpecializedILi4ELi2ELi2ENS5_IJNS4_1CILi1EEESB_SB_EEEEENS5_IJNSA_ILi128EEENSA_ILi256EEENSA_ILi64EEEEEEaNS5_IJlSB_lEEEaSI_NS4_8TiledMMAINS4_8MMA_AtomIJNS4_15SM100_MMA_S8_SSIaaiLi128ELi256ELNS4_4UMMA5MajorE0ELSN_0ELNSM_8SaturateE0EEEEEENS4_6LayoutISC_NS5_IJNSA_ILi0EEESS_SS_EEEEENS5_IJNS4_10UnderscoreESV_SV_EEEEENS4_13SM90_TMA_LOADENS4_14ComposedLayoutINS4_7SwizzleILi2ELi4ELi3EEENS4_18smem_ptr_flag_bitsILi8EEENSR_INS5_IJNSA_ILi8EEESG_EEENS5_IJSG_SB_EEEEEEEvNS4_8identityESY_S18_vS19_EENS_8epilogue10collective18CollectiveEpilogueINS1B_23Sm100TmaWarpSpecializedILi4ELi2ELi64ELb0ELb0EEEJSH_NS5_IJNSR_ISE_SB_EENSR_ISG_SB_EEEEEaSI_aSI_NS1B_6fusion15FusionCallbacksIS1F_NS1J_17LinearCombinationIaiaiLNS_15FloatRoundStyleE2EEESH_S1I_JEEENS4_5SM1004TMEM4LOAD26SM100_TMEM_LOAD_32dp32b64xESY_S18_NS4_39AutoVectorizingCopyWithAssumedAlignmentILi128EEENS4_14SM90_TMA_STOREES18_S1U_S1U_EEEvvEEEEvNT_6ParamsE,"aw",@nobits
	.sectionflags	@""
	.align	16
	.zero		1024


//--------------------- .nv.shared.reserved.0     --------------------------
	.section	.nv.shared.reserved.0,"aw",@nobits
	.weak		__nv_reservedSMEM_offset_0_alias
	.size		__nv_reservedSMEM_offset_0_alias, 0, 64
	.other		__nv_reservedSMEM_offset_0_alias,@"STO_CUDA_RESERVED_SHARED STV_DEFAULT"
__nv_reservedSMEM_offset_0_alias:
	.zero		0
.nv.shared.reserved.0:
	.zero		64
	.weak		__nv_reservedSMEM_tcgen05_partition
	.type		__nv_reservedSMEM_tcgen05_partition,@object
	.size		__nv_reservedSMEM_tcgen05_partition,(.L_0 - __nv_reservedSMEM_tcgen05_partition)
__nv_reservedSMEM_tcgen05_partition:
	.zero		32
.L_0:


//--------------------- .nv.global                --------------------------
	.section	.nv.global,"aw",@nobits
.nv.global:
	.type		_ZN39_INTERNAL_aff35c78_4_k_cu_fed1ffb7_96274cute1_E,@object
	.size		_ZN39_INTERNAL_aff35c78_4_k_cu_fed1ffb7_96274cute1_E,(_ZN39_INTERNAL_aff35c78_4_k_cu_fed1ffb7_96274cuda3std3__45__cpo6cbeginE - _ZN39_INTERNAL_aff35c78_4_k_cu_fed1ffb7_96274cute1_E)
_ZN39_INTERNAL_aff35c78_4_k_cu_fed1ffb7_96274cute1_E:
	.zero		1
	.type		_ZN39_INTERNAL_aff35c78_4_k_cu_fed1ffb7_96274cuda3std3__45__cpo6cbeginE,@object
	.size		_ZN39_INTERNAL_aff35c78_4_k_cu_fed1ffb7_96274cuda3std3__45__cpo6cbeginE,(_ZN39_INTERNAL_aff35c78_4_k_cu_fed1ffb7_96274cuda3std3__48in_placeE - _ZN39_INTERNAL_aff35c78_4_k_cu_fed1ffb7_96274cuda3std3__45__cpo6cbeginE)
_ZN39_INTERNAL_aff35c78_4_k_cu_fed1ffb7_96274cuda3std3__45__cpo6cbeginE:
	.zero		1
	.type		_ZN39_INTERNAL_aff35c78_4_k_cu_fed1ffb7_96274cuda3std3__48in_placeE,@object
	.size		_ZN39_INTERNAL_aff35c78_4_k_cu_fed1ffb7_96274cuda3std3__48in_placeE,(_ZN39_INTERNAL_aff35c78_4_k_cu_fed1ffb7_96274cuda3std6ranges3__45__cpo9iter_moveE - _ZN39_INTERNAL_aff35c78_4_k_cu_fed1ffb7_96274cuda3std3__48in_placeE)
_ZN39_INTERNAL_aff35c78_4_k_cu_fed1ffb7_96274cuda3std3__48in_placeE:
	.zero		1
	.type		_ZN39_INTERNAL_aff35c78_4_k_cu_fed1ffb7_96274cuda3std6ranges3__45__cpo9iter_moveE,@object
	.size		_ZN39_INTERNAL_aff35c78_4_k_cu_fed1ffb7_96274cuda3std6ranges3__45__cpo9iter_moveE,(_ZN39_INTERNAL_aff35c78_4_k_cu_fed1ffb7_96274cuda3std3__45__cpo5beginE - _ZN39_INTERNAL_aff35c78_4_k_cu_fed1ffb7_96274cuda3std6ranges3__45__cpo9iter_moveE)
_ZN39_INTERNAL_aff35c78_4_k_cu_fed1ffb7_96274cuda3std6ranges3__45__cpo9iter_moveE:
	.zero		1
	.type		_ZN39_INTERNAL_aff35c78_4_k_cu_fed1ffb7_96274cuda3std3__45__cpo5beginE,@object
	.size		_ZN39_INTERNAL_aff35c78_4_k_cu_fed1ffb7_96274cuda3std3__45__cpo5beginE,(_ZN39_INTERNAL_aff35c78_4_k_cu_fed1ffb7_96274cuda3std3__441_GLOBAL__N__aff35c78_4_k_cu_fed1ffb7_96276ignoreE - _ZN39_INTERNAL_aff35c78_4_k_cu_fed1ffb7_96274cuda3std3__45__cpo5beginE)
_ZN39_INTERNAL_aff35c78_4_k_cu_fed1ffb7_96274cuda3std3__45__cpo5beginE:
	.zero		1
	.type		_ZN39_INTERNAL_aff35c78_4_k_cu_fed1ffb7_96274cuda3std3__441_GLOBAL__N__aff35c78_4_k_cu_fed1ffb7_96276ignoreE,@object
	.size		_ZN39_INTERNAL_aff35c78_4_k_cu_fed1ffb7_96274cuda3std3__441_GLOBAL__N__aff35c78_4_k_cu_fed1ffb7_96276ignoreE,(_ZN39_INTERNAL_aff35c78_4_k_cu_fed1ffb7_96274cute7productE - _ZN39_INTERNAL_aff35c78_4_k_cu_fed1ffb7_96274cuda3std3__441_GLOBAL__N__aff35c78_4_k_cu_fed1ffb7_96276ignoreE)
_ZN39_INTERNAL_aff35c78_4_k_cu_fed1ffb7_96274cuda3std3__441_GLOBAL__N__aff35c78_4_k_cu_fed1ffb7_96276ignoreE:
	.zero		1
	.type		_ZN39_INTERNAL_aff35c78_4_k_cu_fed1ffb7_96274cute7productE,@object
	.size		_ZN39_INTERNAL_aff35c78_4_k_cu_fed1ffb7_96274cute7productE,(_ZN39_INTERNAL_aff35c78_4_k_cu_fed1ffb7_96274cuda3std3__45__cpo3endE - _ZN39_INTERNAL_aff35c78_4_k_cu_fed1ffb7_96274cute7productE)
_ZN39_INTERNAL_aff35c78_4_k_cu_fed1ffb7_96274cute7productE:
	.zero		1
	.type		_ZN39_INTERNAL_aff35c78_4_k_cu_fed1ffb7_96274cuda3std3__45__cpo3endE,@object
	.size		_ZN39_INTERNAL_aff35c78_4_k_cu_fed1ffb7_96274cuda3std3__45__cpo3endE,(_ZN39_INTERNAL_aff35c78_4_k_cu_fed1ffb7_96274cuda3std3__419piecewise_constructE - _ZN39_INTERNAL_aff35c78_4_k_cu_fed1ffb7_96274cuda3std3__45__cpo3endE)
_ZN39_INTERNAL_aff35c78_4_k_cu_fed1ffb7_96274cuda3std3__45__cpo3endE:
	.zero		1
	.type		_ZN39_INTERNAL_aff35c78_4_k_cu_fed1ffb7_96274cuda3std3__419piecewise_constructE,@object
	.size		_ZN39_INTERNAL_aff35c78_4_k_cu_fed1ffb7_96274cuda3std3__419piecewise_constructE,(_ZN39_INTERNAL_aff35c78_4_k_cu_fed1ffb7_96274cuda3std3__45__cpo4cendE - _ZN39_INTERNAL_aff35c78_4_k_cu_fed1ffb7_96274cuda3std3__419piecewise_constructE)
_ZN39_INTERNAL_aff35c78_4_k_cu_fed1ffb7_96274cuda3std3__419piecewise_constructE:
	.zero		1
	.type		_ZN39_INTERNAL_aff35c78_4_k_cu_fed1ffb7_96274cuda3std3__45__cpo4cendE,@object
	.size		_ZN39_INTERNAL_aff35c78_4_k_cu_fed1ffb7_96274cuda3std3__45__cpo4cendE,(_ZN39_INTERNAL_aff35c78_4_k_cu_fed1ffb7_96274cuda3std6ranges3__45__cpo4swapE - _ZN39_INTERNAL_aff35c78_4_k_cu_fed1ffb7_96274cuda3std3__45__cpo4cendE)
_ZN39_INTERNAL_aff35c78_4_k_cu_fed1ffb7_96274cuda3std3__45__cpo4cendE:
	.zero		1
	.type		_ZN39_INTERNAL_aff35c78_4_k_cu_fed1ffb7_96274cuda3std6ranges3__45__cpo4swapE,@object
	.size		_ZN39_INTERNAL_aff35c78_4_k_cu_fed1ffb7_96274cuda3std6ranges3__45__cpo4swapE,(.L_11 - _ZN39_INTERNAL_aff35c78_4_k_cu_fed1ffb7_96274cuda3std6ranges3__45__cpo4swapE)
_ZN39_INTERNAL_aff35c78_4_k_cu_fed1ffb7_96274cuda3std6ranges3__45__cpo4swapE:
	.zero		1
.L_11:


//--------------------- .nv.constant0._ZN7cutlass13device_kernelINS_4gemm6kernel13GemmUniversalIN4cute5tupleIJiiiiEEENS1_10collective13CollectiveMmaINS1_35MainloopSm100TmaUmmaWarpSpecializedILi4ELi2ELi2ENS5_IJNS4_1CILi1EEESB_SB_EEEEENS5_IJNSA_ILi128EEENSA_ILi256EEENSA_ILi64EEEEEEaNS5_IJlSB_lEEEaSI_NS4_8TiledMMAINS4_8MMA_AtomIJNS4_15SM100_MMA_S8_SSIaaiLi128ELi256ELNS4_4UMMA5MajorE0ELSN_0ELNSM_8SaturateE0EEEEEENS4_6LayoutISC_NS5_IJNSA_ILi0EEESS_SS_EEEEENS5_IJNS4_10UnderscoreESV_SV_EEEEENS4_13SM90_TMA_LOADENS4_14ComposedLayoutINS4_7SwizzleILi2ELi4ELi3EEENS4_18smem_ptr_flag_bitsILi8EEENSR_INS5_IJNSA_ILi8EEESG_EEENS5_IJSG_SB_EEEEEEEvNS4_8identityESY_S18_vS19_EENS_8epilogue10collective18CollectiveEpilogueINS1B_23Sm100TmaWarpSpecializedILi4ELi2ELi64ELb0ELb0EEEJSH_NS5_IJNSR_ISE_SB_EENSR_ISG_SB_EEEEEaSI_aSI_NS1B_6fusion15FusionCallbacksIS1F_NS1J_17LinearCombinationIaiaiLNS_15FloatRoundStyleE2EEESH_S1I_JEEENS4_5SM1004TMEM4LOAD26SM100_TMEM_LOAD_32dp32b64xESY_S18_NS4_39AutoVectorizingCopyWithAssumedAlignmentILi128EEENS4_14SM90_TMA_STOREES18_S1U_S1U_EEEvvEEEEvNT_6ParamsE --------------------------
	.section	.nv.constant0._ZN7cutlass13device_kernelINS_4gemm6kernel13GemmUniversalIN4cute5tupleIJiiiiEEENS1_10collective13CollectiveMmaINS1_35MainloopSm100TmaUmmaWarpSpecializedILi4ELi2ELi2ENS5_IJNS4_1CILi1EEESB_SB_EEEEENS5_IJNSA_ILi128EEENSA_ILi256EEENSA_ILi64EEEEEEaNS5_IJlSB_lEEEaSI_NS4_8TiledMMAINS4_8MMA_AtomIJNS4_15SM100_MMA_S8_SSIaaiLi128ELi256ELNS4_4UMMA5MajorE0ELSN_0ELNSM_8SaturateE0EEEEEENS4_6LayoutISC_NS5_IJNSA_ILi0EEESS_SS_EEEEENS5_IJNS4_10UnderscoreESV_SV_EEEEENS4_13SM90_TMA_LOADENS4_14ComposedLayoutINS4_7SwizzleILi2ELi4ELi3EEENS4_18smem_ptr_flag_bitsILi8EEENSR_INS5_IJNSA_ILi8EEESG_EEENS5_IJSG_SB_EEEEEEEvNS4_8identityESY_S18_vS19_EENS_8epilogue10collective18CollectiveEpilogueINS1B_23Sm100TmaWarpSpecializedILi4ELi2ELi64ELb0ELb0EEEJSH_NS5_IJNSR_ISE_SB_EENSR_ISG_SB_EEEEEaSI_aSI_NS1B_6fusion15FusionCallbacksIS1F_NS1J_17LinearCombinationIaiaiLNS_15FloatRoundStyleE2EEESH_S1I_JEEENS4_5SM1004TMEM4LOAD26SM100_TMEM_LOAD_32dp32b64xESY_S18_NS4_39AutoVectorizingCopyWithAssumedAlignmentILi128EEENS4_14SM90_TMA_STOREES18_S1U_S1U_EEEvvEEEEvNT_6ParamsE,"a",@progbits
	.sectionflags	@""
	.align	4
.nv.constant0._ZN7cutlass13device_kernelINS_4gemm6kernel13GemmUniversalIN4cute5tupleIJiiiiEEENS1_10collective13CollectiveMmaINS1_35MainloopSm100TmaUmmaWarpSpecializedILi4ELi2ELi2ENS5_IJNS4_1CILi1EEESB_SB_EEEEENS5_IJNSA_ILi128EEENSA_ILi256EEENSA_ILi64EEEEEEaNS5_IJlSB_lEEEaSI_NS4_8TiledMMAINS4_8MMA_AtomIJNS4_15SM100_MMA_S8_SSIaaiLi128ELi256ELNS4_4UMMA5MajorE0ELSN_0ELNSM_8SaturateE0EEEEEENS4_6LayoutISC_NS5_IJNSA_ILi0EEESS_SS_EEEEENS5_IJNS4_10UnderscoreESV_SV_EEEEENS4_13SM90_TMA_LOADENS4_14ComposedLayoutINS4_7SwizzleILi2ELi4ELi3EEENS4_18smem_ptr_flag_bitsILi8EEENSR_INS5_IJNSA_ILi8EEESG_EEENS5_IJSG_SB_EEEEEEEvNS4_8identityESY_S18_vS19_EENS_8epilogue10collective18CollectiveEpilogueINS1B_23Sm100TmaWarpSpecializedILi4ELi2ELi64ELb0ELb0EEEJSH_NS5_IJNSR_ISE_SB_EENSR_ISG_SB_EEEEEaSI_aSI_NS1B_6fusion15FusionCallbacksIS1F_NS1J_17LinearCombinationIaiaiLNS_15FloatRoundStyleE2EEESH_S1I_JEEENS4_5SM1004TMEM4LOAD26SM100_TMEM_LOAD_32dp32b64xESY_S18_NS4_39AutoVectorizingCopyWithAssumedAlignmentILi128EEENS4_14SM90_TMA_STOREES18_S1U_S1U_EEEvvEEEEvNT_6ParamsE:
	.zero		2944


//--------------------- SYMBOLS --------------------------

	.type		.nv.reservedSmem.offset0,@object
	.size		.nv.reservedSmem.offset0,0x4
	.type		.nv.reservedSmem.cap,@object
	.size		.nv.reservedSmem.cap,0x4
	.type		__assertfail,@function
